//
// Generated by NVIDIA NVVM Compiler
//
// Compiler Build ID: CL-36424714
// Cuda compilation tools, release 13.0, V13.0.88
// Based on NVVM 20.0.0
//

.version 9.0
.target sm_100
.address_size 64

	// .globl	_Z22mm_tiled_coarse_kernelPfS_S_jjj
// _ZZ22mm_tiled_coarse_kernelPfS_S_jjjE3A_s has been demoted
// _ZZ22mm_tiled_coarse_kernelPfS_S_jjjE3B_s has been demoted

.visible .entry _Z22mm_tiled_coarse_kernelPfS_S_jjj(
	.param .u64 .ptr .align 1 _Z22mm_tiled_coarse_kernelPfS_S_jjj_param_0,
	.param .u64 .ptr .align 1 _Z22mm_tiled_coarse_kernelPfS_S_jjj_param_1,
	.param .u64 .ptr .align 1 _Z22mm_tiled_coarse_kernelPfS_S_jjj_param_2,
	.param .u32 _Z22mm_tiled_coarse_kernelPfS_S_jjj_param_3,
	.param .u32 _Z22mm_tiled_coarse_kernelPfS_S_jjj_param_4,
	.param .u32 _Z22mm_tiled_coarse_kernelPfS_S_jjj_param_5
)
{
	.reg .pred 	%p<19>;
	.reg .b32 	%r<61>;
	.reg .b32 	%f<107>;
	.reg .b64 	%rd<17>;
	// demoted variable
	.shared .align 4 .b8 _ZZ22mm_tiled_coarse_kernelPfS_S_jjjE3A_s[1024];
	// demoted variable
	.shared .align 4 .b8 _ZZ22mm_tiled_coarse_kernelPfS_S_jjjE3B_s[2048];
	ld.param.u64 	%rd4, [_Z22mm_tiled_coarse_kernelPfS_S_jjj_param_0];
	ld.param.u64 	%rd5, [_Z22mm_tiled_coarse_kernelPfS_S_jjj_param_1];
	ld.param.u64 	%rd6, [_Z22mm_tiled_coarse_kernelPfS_S_jjj_param_2];
	ld.param.u32 	%r34, [_Z22mm_tiled_coarse_kernelPfS_S_jjj_param_3];
	ld.param.u32 	%r35, [_Z22mm_tiled_coarse_kernelPfS_S_jjj_param_4];
	ld.param.u32 	%r36, [_Z22mm_tiled_coarse_kernelPfS_S_jjj_param_5];
	cvta.to.global.u64 	%rd1, %rd5;
	cvta.to.global.u64 	%rd2, %rd6;
	mov.u32 	%r37, %ctaid.y;
	mov.u32 	%r38, %ntid.y;
	mov.u32 	%r57, %tid.y;
	mad.lo.s32 	%r2, %r37, %r38, %r57;
	mov.u32 	%r3, %ctaid.x;
	mov.u32 	%r4, %ntid.x;
	mul.lo.s32 	%r39, %r4, %r3;
	shl.b32 	%r40, %r39, 1;
	mov.u32 	%r55, %tid.x;
	add.s32 	%r6, %r40, %r55;
	add.s32 	%r7, %r35, 15;
	setp.lt.u32 	%p1, %r7, 16;
	mov.f32 	%f105, 0f00000000;
	mov.f32 	%f106, %f105;
	@%p1 bra 	$L__BB0_11;
	shl.b32 	%r41, %r57, 6;
	mov.u32 	%r42, _ZZ22mm_tiled_coarse_kernelPfS_S_jjjE3A_s;
	add.s32 	%r8, %r42, %r41;
	shl.b32 	%r43, %r55, 2;
	add.s32 	%r9, %r8, %r43;
	shl.b32 	%r44, %r57, 7;
	mov.u32 	%r45, _ZZ22mm_tiled_coarse_kernelPfS_S_jjjE3B_s;
	add.s32 	%r13, %r45, %r43;
	add.s32 	%r10, %r13, %r44;
	add.s32 	%r11, %r4, %r6;
	shl.b32 	%r46, %r4, 2;
	add.s32 	%r12, %r10, %r46;
	add.s32 	%r14, %r13, %r46;
	shr.u32 	%r47, %r7, 4;
	neg.s32 	%r60, %r47;
	mul.lo.s32 	%r48, %r57, %r36;
	add.s32 	%r49, %r55, %r48;
	mul.lo.s32 	%r50, %r3, %r4;
	shl.b32 	%r51, %r50, 1;
	add.s32 	%r52, %r51, %r4;
	add.s32 	%r59, %r49, %r52;
	shl.b32 	%r17, %r36, 4;
	add.s32 	%r58, %r6, %r48;
	mad.lo.s32 	%r56, %r35, %r2, %r55;
	cvta.to.global.u64 	%rd3, %rd4;
	mov.f32 	%f105, 0f00000000;
$L__BB0_2:
	setp.ge.u32 	%p2, %r2, %r34;
	setp.ge.u32 	%p3, %r55, %r35;
	mov.f32 	%f102, 0f00000000;
	or.pred  	%p4, %p2, %p3;
	@%p4 bra 	$L__BB0_4;
	mul.wide.u32 	%rd7, %r56, 4;
	add.s64 	%rd8, %rd3, %rd7;
	ld.global.f32 	%f102, [%rd8];
$L__BB0_4:
	setp.ge.u32 	%p5, %r6, %r36;
	st.shared.f32 	[%r9], %f102;
	setp.ge.u32 	%p6, %r57, %r35;
	mov.f32 	%f103, 0f00000000;
	or.pred  	%p7, %p6, %p5;
	@%p7 bra 	$L__BB0_6;
	mul.wide.u32 	%rd9, %r58, 4;
	add.s64 	%rd10, %rd1, %rd9;
	ld.global.f32 	%f103, [%rd10];
$L__BB0_6:
	setp.ge.u32 	%p9, %r11, %r36;
	st.shared.f32 	[%r10], %f103;
	mov.f32 	%f104, 0f00000000;
	or.pred  	%p10, %p6, %p9;
	@%p10 bra 	$L__BB0_8;
	mul.wide.u32 	%rd11, %r59, 4;
	add.s64 	%rd12, %rd1, %rd11;
	ld.global.f32 	%f104, [%rd12];
$L__BB0_8:
	st.shared.f32 	[%r12], %f104;
	bar.sync 	0;
	@%p2 bra 	$L__BB0_10;
	ld.shared.f32 	%f20, [%r8];
	ld.shared.f32 	%f21, [%r13];
	fma.rn.f32 	%f22, %f20, %f21, %f106;
	ld.shared.f32 	%f23, [%r14];
	fma.rn.f32 	%f24, %f20, %f23, %f105;
	ld.shared.f32 	%f25, [%r8+4];
	ld.shared.f32 	%f26, [%r13+128];
	fma.rn.f32 	%f27, %f25, %f26, %f22;
	ld.shared.f32 	%f28, [%r14+128];
	fma.rn.f32 	%f29, %f25, %f28, %f24;
	ld.shared.f32 	%f30, [%r8+8];
	ld.shared.f32 	%f31, [%r13+256];
	fma.rn.f32 	%f32, %f30, %f31, %f27;
	ld.shared.f32 	%f33, [%r14+256];
	fma.rn.f32 	%f34, %f30, %f33, %f29;
	ld.shared.f32 	%f35, [%r8+12];
	ld.shared.f32 	%f36, [%r13+384];
	fma.rn.f32 	%f37, %f35, %f36, %f32;
	ld.shared.f32 	%f38, [%r14+384];
	fma.rn.f32 	%f39, %f35, %f38, %f34;
	ld.shared.f32 	%f40, [%r8+16];
	ld.shared.f32 	%f41, [%r13+512];
	fma.rn.f32 	%f42, %f40, %f41, %f37;
	ld.shared.f32 	%f43, [%r14+512];
	fma.rn.f32 	%f44, %f40, %f43, %f39;
	ld.shared.f32 	%f45, [%r8+20];
	ld.shared.f32 	%f46, [%r13+640];
	fma.rn.f32 	%f47, %f45, %f46, %f42;
	ld.shared.f32 	%f48, [%r14+640];
	fma.rn.f32 	%f49, %f45, %f48, %f44;
	ld.shared.f32 	%f50, [%r8+24];
	ld.shared.f32 	%f51, [%r13+768];
	fma.rn.f32 	%f52, %f50, %f51, %f47;
	ld.shared.f32 	%f53, [%r14+768];
	fma.rn.f32 	%f54, %f50, %f53, %f49;
	ld.shared.f32 	%f55, [%r8+28];
	ld.shared.f32 	%f56, [%r13+896];
	fma.rn.f32 	%f57, %f55, %f56, %f52;
	ld.shared.f32 	%f58, [%r14+896];
	fma.rn.f32 	%f59, %f55, %f58, %f54;
	ld.shared.f32 	%f60, [%r8+32];
	ld.shared.f32 	%f61, [%r13+1024];
	fma.rn.f32 	%f62, %f60, %f61, %f57;
	ld.shared.f32 	%f63, [%r14+1024];
	fma.rn.f32 	%f64, %f60, %f63, %f59;
	ld.shared.f32 	%f65, [%r8+36];
	ld.shared.f32 	%f66, [%r13+1152];
	fma.rn.f32 	%f67, %f65, %f66, %f62;
	ld.shared.f32 	%f68, [%r14+1152];
	fma.rn.f32 	%f69, %f65, %f68, %f64;
	ld.shared.f32 	%f70, [%r8+40];
	ld.shared.f32 	%f71, [%r13+1280];
	fma.rn.f32 	%f72, %f70, %f71, %f67;
	ld.shared.f32 	%f73, [%r14+1280];
	fma.rn.f32 	%f74, %f70, %f73, %f69;
	ld.shared.f32 	%f75, [%r8+44];
	ld.shared.f32 	%f76, [%r13+1408];
	fma.rn.f32 	%f77, %f75, %f76, %f72;
	ld.shared.f32 	%f78, [%r14+1408];
	fma.rn.f32 	%f79, %f75, %f78, %f74;
	ld.shared.f32 	%f80, [%r8+48];
	ld.shared.f32 	%f81, [%r13+1536];
	fma.rn.f32 	%f82, %f80, %f81, %f77;
	ld.shared.f32 	%f83, [%r14+1536];
	fma.rn.f32 	%f84, %f80, %f83, %f79;
	ld.shared.f32 	%f85, [%r8+52];
	ld.shared.f32 	%f86, [%r13+1664];
	fma.rn.f32 	%f87, %f85, %f86, %f82;
	ld.shared.f32 	%f88, [%r14+1664];
	fma.rn.f32 	%f89, %f85, %f88, %f84;
	ld.shared.f32 	%f90, [%r8+56];
	ld.shared.f32 	%f91, [%r13+1792];
	fma.rn.f32 	%f92, %f90, %f91, %f87;
	ld.shared.f32 	%f93, [%r14+1792];
	fma.rn.f32 	%f94, %f90, %f93, %f89;
	ld.shared.f32 	%f95, [%r8+60];
	ld.shared.f32 	%f96, [%r13+1920];
	fma.rn.f32 	%f106, %f95, %f96, %f92;
	ld.shared.f32 	%f97, [%r14+1920];
	fma.rn.f32 	%f105, %f95, %f97, %f94;
$L__BB0_10:
	bar.sync 	0;
	add.s32 	%r60, %r60, 1;
	setp.eq.s32 	%p12, %r60, 0;
	add.s32 	%r59, %r59, %r17;
	add.s32 	%r58, %r58, %r17;
	add.s32 	%r57, %r57, 16;
	add.s32 	%r56, %r56, 16;
	add.s32 	%r55, %r55, 16;
	@%p12 bra 	$L__BB0_11;
	bra.uni 	$L__BB0_2;
$L__BB0_11:
	setp.lt.u32 	%p13, %r2, %r34;
	mul.lo.s32 	%r20, %r36, %r2;
	setp.lt.u32 	%p14, %r6, %r36;
	and.pred  	%p15, %p13, %p14;
	@%p15 bra 	$L__BB0_12;
	bra.uni 	$L__BB0_13;
$L__BB0_12:
	add.s32 	%r53, %r6, %r20;
	mul.wide.u32 	%rd13, %r53, 4;
	add.s64 	%rd14, %rd2, %rd13;
	st.global.f32 	[%rd14], %f106;
$L__BB0_13:
	setp.ge.u32 	%p16, %r2, %r34;
	add.s32 	%r33, %r4, %r6;
	setp.ge.u32 	%p17, %r33, %r36;
	or.pred  	%p18, %p16, %p17;
	@%p18 bra 	$L__BB0_15;
	add.s32 	%r54, %r33, %r20;
	mul.wide.u32 	%rd15, %r54, 4;
	add.s64 	%rd16, %rd2, %rd15;
	st.global.f32 	[%rd16], %f105;
$L__BB0_15:
	ret;

}
	// .globl	_Z20add_bias_relu_kernelPfS_S_jj
.visible .entry _Z20add_bias_relu_kernelPfS_S_jj(
	.param .u64 .ptr .align 1 _Z20add_bias_relu_kernelPfS_S_jj_param_0,
	.param .u64 .ptr .align 1 _Z20add_bias_relu_kernelPfS_S_jj_param_1,
	.param .u64 .ptr .align 1 _Z20add_bias_relu_kernelPfS_S_jj_param_2,
	.param .u32 _Z20add_bias_relu_kernelPfS_S_jj_param_3,
	.param .u32 _Z20add_bias_relu_kernelPfS_S_jj_param_4
)
{
	.reg .pred 	%p<2>;
	.reg .b32 	%r<9>;
	.reg .b32 	%f<5>;
	.reg .b64 	%rd<12>;

	ld.param.u64 	%rd1, [_Z20add_bias_relu_kernelPfS_S_jj_param_0];
	ld.param.u64 	%rd2, [_Z20add_bias_relu_kernelPfS_S_jj_param_1];
	ld.param.u64 	%rd3, [_Z20add_bias_relu_kernelPfS_S_jj_param_2];
	ld.param.u32 	%r3, [_Z20add_bias_relu_kernelPfS_S_jj_param_3];
	ld.param.u32 	%r2, [_Z20add_bias_relu_kernelPfS_S_jj_param_4];
	mov.u32 	%r4, %ctaid.x;
	mov.u32 	%r5, %ntid.x;
	mov.u32 	%r6, %tid.x;
	mad.lo.s32 	%r1, %r4, %r5, %r6;
	mul.lo.s32 	%r7, %r2, %r3;
	setp.ge.u32 	%p1, %r1, %r7;
	@%p1 bra 	$L__BB1_2;
	cvta.to.global.u64 	%rd4, %rd1;
	cvta.to.global.u64 	%rd5, %rd2;
	cvta.to.global.u64 	%rd6, %rd3;
	rem.u32 	%r8, %r1, %r2;
	mul.wide.u32 	%rd7, %r1, 4;
	add.s64 	%rd8, %rd4, %rd7;
	ld.global.f32 	%f1, [%rd8];
	mul.wide.u32 	%rd9, %r8, 4;
	add.s64 	%rd10, %rd5, %rd9;
	ld.global.f32 	%f2, [%rd10];
	add.f32 	%f3, %f1, %f2;
	max.f32 	%f4, %f3, 0f00000000;
	add.s64 	%rd11, %rd6, %rd7;
	st.global.f32 	[%rd11], %f4;
$L__BB1_2:
	ret;

}
	// .globl	_Z23add_bias_sigmoid_kernelPfS_S_jj
.visible .entry _Z23add_bias_sigmoid_kernelPfS_S_jj(
	.param .u64 .ptr .align 1 _Z23add_bias_sigmoid_kernelPfS_S_jj_param_0,
	.param .u64 .ptr .align 1 _Z23add_bias_sigmoid_kernelPfS_S_jj_param_1,
	.param .u64 .ptr .align 1 _Z23add_bias_sigmoid_kernelPfS_S_jj_param_2,
	.param .u32 _Z23add_bias_sigmoid_kernelPfS_S_jj_param_3,
	.param .u32 _Z23add_bias_sigmoid_kernelPfS_S_jj_param_4
)
{
	.reg .pred 	%p<2>;
	.reg .b32 	%r<11>;
	.reg .b32 	%f<17>;
	.reg .b64 	%rd<12>;

	ld.param.u64 	%rd1, [_Z23add_bias_sigmoid_kernelPfS_S_jj_param_0];
	ld.param.u64 	%rd2, [_Z23add_bias_sigmoid_kernelPfS_S_jj_param_1];
	ld.param.u64 	%rd3, [_Z23add_bias_sigmoid_kernelPfS_S_jj_param_2];
	ld.param.u32 	%r3, [_Z23add_bias_sigmoid_kernelPfS_S_jj_param_3];
	ld.param.u32 	%r2, [_Z23add_bias_sigmoid_kernelPfS_S_jj_param_4];
	mov.u32 	%r4, %ctaid.x;
	mov.u32 	%r5, %ntid.x;
	mov.u32 	%r6, %tid.x;
	mad.lo.s32 	%r1, %r4, %r5, %r6;
	mul.lo.s32 	%r7, %r2, %r3;
	setp.ge.u32 	%p1, %r1, %r7;
	@%p1 bra 	$L__BB2_2;
	cvta.to.global.u64 	%rd4, %rd1;
	cvta.to.global.u64 	%rd5, %rd2;
	cvta.to.global.u64 	%rd6, %rd3;
	rem.u32 	%r8, %r1, %r2;
	mul.wide.u32 	%rd7, %r1, 4;
	add.s64 	%rd8, %rd4, %rd7;
	ld.global.f32 	%f1, [%rd8];
	mul.wide.u32 	%rd9, %r8, 4;
	add.s64 	%rd10, %rd5, %rd9;
	ld.global.f32 	%f2, [%rd10];
	add.f32 	%f3, %f1, %f2;
	fma.rn.f32 	%f4, %f3, 0fBBBB989D, 0f3F000000;
	cvt.sat.f32.f32 	%f5, %f4;
	mov.f32 	%f6, 0f4B400001;
	mov.f32 	%f7, 0f437C0000;
	fma.rm.f32 	%f8, %f5, %f7, %f6;
	add.f32 	%f9, %f8, 0fCB40007F;
	neg.f32 	%f10, %f9;
	fma.rn.f32 	%f11, %f3, 0fBFB8AA3B, %f10;
	fma.rn.f32 	%f12, %f3, 0fB2A57060, %f11;
	mov.b32 	%r9, %f8;
	shl.b32 	%r10, %r9, 23;
	mov.b32 	%f13, %r10;
	ex2.approx.ftz.f32 	%f14, %f12;
	fma.rn.f32 	%f15, %f14, %f13, 0f3F800000;
	rcp.rn.f32 	%f16, %f15;
	add.s64 	%rd11, %rd6, %rd7;
	st.global.f32 	[%rd11], %f16;
$L__BB2_2:
	ret;

}
	// .globl	_Z28activation_derivative_kernelPfS_jjb
.visible .entry _Z28activation_derivative_kernelPfS_jjb(
	.param .u64 .ptr .align 1 _Z28activation_derivative_kernelPfS_jjb_param_0,
	.param .u64 .ptr .align 1 _Z28activation_derivative_kernelPfS_jjb_param_1,
	.param .u32 _Z28activation_derivative_kernelPfS_jjb_param_2,
	.param .u32 _Z28activation_derivative_kernelPfS_jjb_param_3,
	.param .u8 _Z28activation_derivative_kernelPfS_jjb_param_4
)
{
	.reg .pred 	%p<4>;
	.reg .b16 	%rs<2>;
	.reg .b32 	%r<10>;
	.reg .b32 	%f<24>;
	.reg .b64 	%rd<11>;

	ld.param.u64 	%rd3, [_Z28activation_derivative_kernelPfS_jjb_param_0];
	ld.param.u64 	%rd4, [_Z28activation_derivative_kernelPfS_jjb_param_1];
	ld.param.u32 	%r2, [_Z28activation_derivative_kernelPfS_jjb_param_2];
	ld.param.u32 	%r3, [_Z28activation_derivative_kernelPfS_jjb_param_3];
	ld.param.s8 	%rs1, [_Z28activation_derivative_kernelPfS_jjb_param_4];
	cvta.to.global.u64 	%rd1, %rd4;
	cvta.to.global.u64 	%rd2, %rd3;
	mov.u32 	%r4, %ctaid.x;
	mov.u32 	%r5, %ntid.x;
	mov.u32 	%r6, %tid.x;
	mad.lo.s32 	%r1, %r4, %r5, %r6;
	mul.lo.s32 	%r7, %r3, %r2;
	setp.ge.u32 	%p1, %r1, %r7;
	@%p1 bra 	$L__BB3_4;
	setp.eq.s16 	%p2, %rs1, 0;
	@%p2 bra 	$L__BB3_3;
	mul.wide.u32 	%rd5, %r1, 4;
	add.s64 	%rd6, %rd2, %rd5;
	ld.global.f32 	%f1, [%rd6];
	setp.gt.f32 	%p3, %f1, 0f00000000;
	selp.f32 	%f2, 0f3F800000, 0f00000000, %p3;
	add.s64 	%rd7, %rd1, %rd5;
	ld.global.f32 	%f3, [%rd7];
	mul.f32 	%f4, %f3, %f2;
	st.global.f32 	[%rd7], %f4;
	bra.uni 	$L__BB3_4;
$L__BB3_3:
	mul.wide.u32 	%rd8, %r1, 4;
	add.s64 	%rd9, %rd2, %rd8;
	ld.global.f32 	%f5, [%rd9];
	fma.rn.f32 	%f6, %f5, 0fBBBB989D, 0f3F000000;
	cvt.sat.f32.f32 	%f7, %f6;
	mov.f32 	%f8, 0f4B400001;
	mov.f32 	%f9, 0f437C0000;
	fma.rm.f32 	%f10, %f7, %f9, %f8;
	add.f32 	%f11, %f10, 0fCB40007F;
	neg.f32 	%f12, %f11;
	fma.rn.f32 	%f13, %f5, 0fBFB8AA3B, %f12;
	fma.rn.f32 	%f14, %f5, 0fB2A57060, %f13;
	mov.b32 	%r8, %f10;
	shl.b32 	%r9, %r8, 23;
	mov.b32 	%f15, %r9;
	ex2.approx.ftz.f32 	%f16, %f14;
	fma.rn.f32 	%f17, %f16, %f15, 0f3F800000;
	rcp.rn.f32 	%f18, %f17;
	mov.f32 	%f19, 0f3F800000;
	sub.f32 	%f20, %f19, %f18;
	mul.f32 	%f21, %f18, %f20;
	add.s64 	%rd10, %rd1, %rd8;
	ld.global.f32 	%f22, [%rd10];
	mul.f32 	%f23, %f22, %f21;
	st.global.f32 	[%rd10], %f23;
$L__BB3_4:
	ret;

}
	// .globl	_Z16threshold_kernelPfj
.visible .entry _Z16threshold_kernelPfj(
	.param .u64 .ptr .align 1 _Z16threshold_kernelPfj_param_0,
	.param .u32 _Z16threshold_kernelPfj_param_1
)
{
	.reg .pred 	%p<3>;
	.reg .b32 	%r<6>;
	.reg .b32 	%f<3>;
	.reg .b64 	%rd<5>;

	ld.param.u64 	%rd1, [_Z16threshold_kernelPfj_param_0];
	ld.param.u32 	%r2, [_Z16threshold_kernelPfj_param_1];
	mov.u32 	%r3, %ctaid.x;
	mov.u32 	%r4, %ntid.x;
	mov.u32 	%r5, %tid.x;
	mad.lo.s32 	%r1, %r3, %r4, %r5;
	setp.ge.u32 	%p1, %r1, %r2;
	@%p1 bra 	$L__BB4_2;
	cvta.to.global.u64 	%rd2, %rd1;
	mul.wide.u32 	%rd3, %r1, 4;
	add.s64 	%rd4, %rd2, %rd3;
	ld.global.f32 	%f1, [%rd4];
	setp.ge.f32 	%p2, %f1, 0f3F000000;
	selp.f32 	%f2, 0f3F800000, 0f00000000, %p2;
	st.global.f32 	[%rd4], %f2;
$L__BB4_2:
	ret;

}
	// .globl	_Z18compute_dZ2_kernelPfS_S_j
.visible .entry _Z18compute_dZ2_kernelPfS_S_j(
	.param .u64 .ptr .align 1 _Z18compute_dZ2_kernelPfS_S_j_param_0,
	.param .u64 .ptr .align 1 _Z18compute_dZ2_kernelPfS_S_j_param_1,
	.param .u64 .ptr .align 1 _Z18compute_dZ2_kernelPfS_S_j_param_2,
	.param .u32 _Z18compute_dZ2_kernelPfS_S_j_param_3
)
{
	.reg .pred 	%p<2>;
	.reg .b32 	%r<6>;
	.reg .b32 	%f<4>;
	.reg .b64 	%rd<11>;

	ld.param.u64 	%rd1, [_Z18compute_dZ2_kernelPfS_S_j_param_0];
	ld.param.u64 	%rd2, [_Z18compute_dZ2_kernelPfS_S_j_param_1];
	ld.param.u64 	%rd3, [_Z18compute_dZ2_kernelPfS_S_j_param_2];
	ld.param.u32 	%r2, [_Z18compute_dZ2_kernelPfS_S_j_param_3];
	mov.u32 	%r3, %ctaid.x;
	mov.u32 	%r4, %ntid.x;
	mov.u32 	%r5, %tid.x;
	mad.lo.s32 	%r1, %r3, %r4, %r5;
	setp.ge.u32 	%p1, %r1, %r2;
	@%p1 bra 	$L__BB5_2;
	cvta.to.global.u64 	%rd4, %rd1;
	cvta.to.global.u64 	%rd5, %rd2;
	cvta.to.global.u64 	%rd6, %rd3;
	mul.wide.u32 	%rd7, %r1, 4;
	add.s64 	%rd8, %rd4, %rd7;
	ld.global.f32 	%f1, [%rd8];
	add.s64 	%rd9, %rd5, %rd7;
	ld.global.f32 	%f2, [%rd9];
	sub.f32 	%f3, %f1, %f2;
	add.s64 	%rd10, %rd6, %rd7;
	st.global.f32 	[%rd10], %f3;
$L__BB5_2:
	ret;

}
	// .globl	_Z20sum_over_rows_kernelPfS_jj
.visible .entry _Z20sum_over_rows_kernelPfS_jj(
	.param .u64 .ptr .align 1 _Z20sum_over_rows_kernelPfS_jj_param_0,
	.param .u64 .ptr .align 1 _Z20sum_over_rows_kernelPfS_jj_param_1,
	.param .u32 _Z20sum_over_rows_kernelPfS_jj_param_2,
	.param .u32 _Z20sum_over_rows_kernelPfS_jj_param_3
)
{
	.reg .pred 	%p<11>;
	.reg .b32 	%r<113>;
	.reg .b32 	%f<83>;
	.reg .b64 	%rd<65>;

	ld.param.u64 	%rd3, [_Z20sum_over_rows_kernelPfS_jj_param_0];
	ld.param.u64 	%rd2, [_Z20sum_over_rows_kernelPfS_jj_param_1];
	ld.param.u32 	%r70, [_Z20sum_over_rows_kernelPfS_jj_param_2];
	ld.param.u32 	%r71, [_Z20sum_over_rows_kernelPfS_jj_param_3];
	cvta.to.global.u64 	%rd1, %rd3;
	mov.u32 	%r72, %ctaid.x;
	mov.u32 	%r73, %ntid.x;
	mul.lo.s32 	%r1, %r72, %r73;
	mov.u32 	%r2, %tid.x;
	add.s32 	%r3, %r1, %r2;
	setp.ge.u32 	%p1, %r3, %r71;
	@%p1 bra 	$L__BB6_15;
	setp.eq.s32 	%p2, %r70, 0;
	mov.f32 	%f82, 0f00000000;
	@%p2 bra 	$L__BB6_14;
	and.b32  	%r4, %r70, 15;
	setp.lt.u32 	%p3, %r70, 16;
	mov.f32 	%f82, 0f00000000;
	mov.b32 	%r109, 0;
	@%p3 bra 	$L__BB6_5;
	and.b32  	%r109, %r70, -16;
	neg.s32 	%r107, %r109;
	add.s32 	%r75, %r2, %r71;
	add.s32 	%r106, %r75, %r1;
	shl.b32 	%r8, %r71, 4;
	shl.b32 	%r76, %r71, 1;
	add.s32 	%r105, %r3, %r76;
	mad.lo.s32 	%r104, %r71, 3, %r3;
	shl.b32 	%r77, %r71, 2;
	add.s32 	%r103, %r3, %r77;
	mad.lo.s32 	%r102, %r71, 5, %r3;
	mad.lo.s32 	%r101, %r71, 6, %r3;
	mad.lo.s32 	%r100, %r71, 7, %r3;
	shl.b32 	%r78, %r71, 3;
	add.s32 	%r99, %r3, %r78;
	mad.lo.s32 	%r98, %r71, 9, %r3;
	mad.lo.s32 	%r97, %r71, 10, %r3;
	mad.lo.s32 	%r96, %r71, 11, %r3;
	mad.lo.s32 	%r95, %r71, 12, %r3;
	mad.lo.s32 	%r94, %r71, 13, %r3;
	mad.lo.s32 	%r93, %r71, 14, %r3;
	mad.lo.s32 	%r92, %r71, 15, %r3;
	mov.f32 	%f82, 0f00000000;
	mov.u32 	%r91, %r3;
$L__BB6_4:
	.pragma "nounroll";
	mul.wide.u32 	%rd4, %r91, 4;
	add.s64 	%rd5, %rd1, %rd4;
	ld.global.f32 	%f18, [%rd5];
	add.f32 	%f19, %f82, %f18;
	mul.wide.u32 	%rd6, %r106, 4;
	add.s64 	%rd7, %rd1, %rd6;
	ld.global.f32 	%f20, [%rd7];
	add.f32 	%f21, %f19, %f20;
	mul.wide.u32 	%rd8, %r105, 4;
	add.s64 	%rd9, %rd1, %rd8;
	ld.global.f32 	%f22, [%rd9];
	add.f32 	%f23, %f21, %f22;
	mul.wide.u32 	%rd10, %r104, 4;
	add.s64 	%rd11, %rd1, %rd10;
	ld.global.f32 	%f24, [%rd11];
	add.f32 	%f25, %f23, %f24;
	mul.wide.u32 	%rd12, %r103, 4;
	add.s64 	%rd13, %rd1, %rd12;
	ld.global.f32 	%f26, [%rd13];
	add.f32 	%f27, %f25, %f26;
	mul.wide.u32 	%rd14, %r102, 4;
	add.s64 	%rd15, %rd1, %rd14;
	ld.global.f32 	%f28, [%rd15];
	add.f32 	%f29, %f27, %f28;
	mul.wide.u32 	%rd16, %r101, 4;
	add.s64 	%rd17, %rd1, %rd16;
	ld.global.f32 	%f30, [%rd17];
	add.f32 	%f31, %f29, %f30;
	mul.wide.u32 	%rd18, %r100, 4;
	add.s64 	%rd19, %rd1, %rd18;
	ld.global.f32 	%f32, [%rd19];
	add.f32 	%f33, %f31, %f32;
	mul.wide.u32 	%rd20, %r99, 4;
	add.s64 	%rd21, %rd1, %rd20;
	ld.global.f32 	%f34, [%rd21];
	add.f32 	%f35, %f33, %f34;
	mul.wide.u32 	%rd22, %r98, 4;
	add.s64 	%rd23, %rd1, %rd22;
	ld.global.f32 	%f36, [%rd23];
	add.f32 	%f37, %f35, %f36;
	mul.wide.u32 	%rd24, %r97, 4;
	add.s64 	%rd25, %rd1, %rd24;
	ld.global.f32 	%f38, [%rd25];
	add.f32 	%f39, %f37, %f38;
	mul.wide.u32 	%rd26, %r96, 4;
	add.s64 	%rd27, %rd1, %rd26;
	ld.global.f32 	%f40, [%rd27];
	add.f32 	%f41, %f39, %f40;
	mul.wide.u32 	%rd28, %r95, 4;
	add.s64 	%rd29, %rd1, %rd28;
	ld.global.f32 	%f42, [%rd29];
	add.f32 	%f43, %f41, %f42;
	mul.wide.u32 	%rd30, %r94, 4;
	add.s64 	%rd31, %rd1, %rd30;
	ld.global.f32 	%f44, [%rd31];
	add.f32 	%f45, %f43, %f44;
	mul.wide.u32 	%rd32, %r93, 4;
	add.s64 	%rd33, %rd1, %rd32;
	ld.global.f32 	%f46, [%rd33];
	add.f32 	%f47, %f45, %f46;
	mul.wide.u32 	%rd34, %r92, 4;
	add.s64 	%rd35, %rd1, %rd34;
	ld.global.f32 	%f48, [%rd35];
	add.f32 	%f82, %f47, %f48;
	add.s32 	%r107, %r107, 16;
	add.s32 	%r106, %r106, %r8;
	add.s32 	%r105, %r105, %r8;
	add.s32 	%r104, %r104, %r8;
	add.s32 	%r103, %r103, %r8;
	add.s32 	%r102, %r102, %r8;
	add.s32 	%r101, %r101, %r8;
	add.s32 	%r100, %r100, %r8;
	add.s32 	%r99, %r99, %r8;
	add.s32 	%r98, %r98, %r8;
	add.s32 	%r97, %r97, %r8;
	add.s32 	%r96, %r96, %r8;
	add.s32 	%r95, %r95, %r8;
	add.s32 	%r94, %r94, %r8;
	add.s32 	%r93, %r93, %r8;
	add.s32 	%r92, %r92, %r8;
	add.s32 	%r91, %r91, %r8;
	setp.ne.s32 	%p4, %r107, 0;
	@%p4 bra 	$L__BB6_4;
$L__BB6_5:
	setp.eq.s32 	%p5, %r4, 0;
	@%p5 bra 	$L__BB6_14;
	and.b32  	%r58, %r70, 7;
	setp.lt.u32 	%p6, %r4, 8;
	@%p6 bra 	$L__BB6_8;
	mad.lo.s32 	%r79, %r109, %r71, %r3;
	mul.wide.u32 	%rd36, %r79, 4;
	add.s64 	%rd37, %rd1, %rd36;
	ld.global.f32 	%f50, [%rd37];
	add.f32 	%f51, %f82, %f50;
	add.s32 	%r80, %r79, %r71;
	mul.wide.u32 	%rd38, %r80, 4;
	add.s64 	%rd39, %rd1, %rd38;
	ld.global.f32 	%f52, [%rd39];
	add.f32 	%f53, %f51, %f52;
	add.s32 	%r81, %r80, %r71;
	mul.wide.u32 	%rd40, %r81, 4;
	add.s64 	%rd41, %rd1, %rd40;
	ld.global.f32 	%f54, [%rd41];
	add.f32 	%f55, %f53, %f54;
	add.s32 	%r82, %r81, %r71;
	mul.wide.u32 	%rd42, %r82, 4;
	add.s64 	%rd43, %rd1, %rd42;
	ld.global.f32 	%f56, [%rd43];
	add.f32 	%f57, %f55, %f56;
	add.s32 	%r83, %r82, %r71;
	mul.wide.u32 	%rd44, %r83, 4;
	add.s64 	%rd45, %rd1, %rd44;
	ld.global.f32 	%f58, [%rd45];
	add.f32 	%f59, %f57, %f58;
	add.s32 	%r84, %r83, %r71;
	mul.wide.u32 	%rd46, %r84, 4;
	add.s64 	%rd47, %rd1, %rd46;
	ld.global.f32 	%f60, [%rd47];
	add.f32 	%f61, %f59, %f60;
	add.s32 	%r85, %r84, %r71;
	mul.wide.u32 	%rd48, %r85, 4;
	add.s64 	%rd49, %rd1, %rd48;
	ld.global.f32 	%f62, [%rd49];
	add.f32 	%f63, %f61, %f62;
	add.s32 	%r86, %r85, %r71;
	mul.wide.u32 	%rd50, %r86, 4;
	add.s64 	%rd51, %rd1, %rd50;
	ld.global.f32 	%f64, [%rd51];
	add.f32 	%f82, %f63, %f64;
	add.s32 	%r109, %r109, 8;
$L__BB6_8:
	setp.eq.s32 	%p7, %r58, 0;
	@%p7 bra 	$L__BB6_14;
	and.b32  	%r61, %r70, 3;
	setp.lt.u32 	%p8, %r58, 4;
	@%p8 bra 	$L__BB6_11;
	mad.lo.s32 	%r87, %r109, %r71, %r3;
	mul.wide.u32 	%rd52, %r87, 4;
	add.s64 	%rd53, %rd1, %rd52;
	ld.global.f32 	%f66, [%rd53];
	add.f32 	%f67, %f82, %f66;
	add.s32 	%r88, %r87, %r71;
	mul.wide.u32 	%rd54, %r88, 4;
	add.s64 	%rd55, %rd1, %rd54;
	ld.global.f32 	%f68, [%rd55];
	add.f32 	%f69, %f67, %f68;
	add.s32 	%r89, %r88, %r71;
	mul.wide.u32 	%rd56, %r89, 4;
	add.s64 	%rd57, %rd1, %rd56;
	ld.global.f32 	%f70, [%rd57];
	add.f32 	%f71, %f69, %f70;
	add.s32 	%r90, %r89, %r71;
	mul.wide.u32 	%rd58, %r90, 4;
	add.s64 	%rd59, %rd1, %rd58;
	ld.global.f32 	%f72, [%rd59];
	add.f32 	%f82, %f71, %f72;
	add.s32 	%r109, %r109, 4;
$L__BB6_11:
	setp.eq.s32 	%p9, %r61, 0;
	@%p9 bra 	$L__BB6_14;
	mad.lo.s32 	%r112, %r109, %r71, %r3;
	neg.s32 	%r111, %r61;
$L__BB6_13:
	.pragma "nounroll";
	mul.wide.u32 	%rd60, %r112, 4;
	add.s64 	%rd61, %rd1, %rd60;
	ld.global.f32 	%f73, [%rd61];
	add.f32 	%f82, %f82, %f73;
	add.s32 	%r112, %r112, %r71;
	add.s32 	%r111, %r111, 1;
	setp.ne.s32 	%p10, %r111, 0;
	@%p10 bra 	$L__BB6_13;
$L__BB6_14:
	cvta.to.global.u64 	%rd62, %rd2;
	mul.wide.u32 	%rd63, %r3, 4;
	add.s64 	%rd64, %rd62, %rd63;
	st.global.f32 	[%rd64], %f82;
$L__BB6_15:
	ret;

}
	// .globl	_Z23transpose_matrix_kernelPfS_jj
.visible .entry _Z23transpose_matrix_kernelPfS_jj(
	.param .u64 .ptr .align 1 _Z23transpose_matrix_kernelPfS_jj_param_0,
	.param .u64 .ptr .align 1 _Z23transpose_matrix_kernelPfS_jj_param_1,
	.param .u32 _Z23transpose_matrix_kernelPfS_jj_param_2,
	.param .u32 _Z23transpose_matrix_kernelPfS_jj_param_3
)
{
	.reg .pred 	%p<4>;
	.reg .b32 	%r<15>;
	.reg .b32 	%f<2>;
	.reg .b64 	%rd<9>;

	ld.param.u64 	%rd1, [_Z23transpose_matrix_kernelPfS_jj_param_0];
	ld.param.u64 	%rd2, [_Z23transpose_matrix_kernelPfS_jj_param_1];
	ld.param.u32 	%r3, [_Z23transpose_matrix_kernelPfS_jj_param_2];
	ld.param.u32 	%r5, [_Z23transpose_matrix_kernelPfS_jj_param_3];
	mov.u32 	%r6, %ctaid.x;
	mov.u32 	%r7, %ntid.x;
	mov.u32 	%r8, %tid.x;
	mad.lo.s32 	%r1, %r6, %r7, %r8;
	mov.u32 	%r9, %ctaid.y;
	mov.u32 	%r10, %ntid.y;
	mov.u32 	%r11, %tid.y;
	mad.lo.s32 	%r12, %r9, %r10, %r11;
	setp.ge.u32 	%p1, %r1, %r3;
	setp.ge.u32 	%p2, %r12, %r5;
	or.pred  	%p3, %p1, %p2;
	@%p3 bra 	$L__BB7_2;
	cvta.to.global.u64 	%rd3, %rd1;
	cvta.to.global.u64 	%rd4, %rd2;
	mad.lo.s32 	%r13, %r3, %r12, %r1;
	mad.lo.s32 	%r14, %r5, %r1, %r12;
	mul.wide.u32 	%rd5, %r13, 4;
	add.s64 	%rd6, %rd3, %rd5;
	ld.global.f32 	%f1, [%rd6];
	mul.wide.u32 	%rd7, %r14, 4;
	add.s64 	%rd8, %rd4, %rd7;
	st.global.f32 	[%rd8], %f1;
$L__BB7_2:
	ret;

}
	// .globl	_Z21update_weights_kernelPfS_fjj
.visible .entry _Z21update_weights_kernelPfS_fjj(
	.param .u64 .ptr .align 1 _Z21update_weights_kernelPfS_fjj_param_0,
	.param .u64 .ptr .align 1 _Z21update_weights_kernelPfS_fjj_param_1,
	.param .f32 _Z21update_weights_kernelPfS_fjj_param_2,
	.param .u32 _Z21update_weights_kernelPfS_fjj_param_3,
	.param .u32 _Z21update_weights_kernelPfS_fjj_param_4
)
{
	.reg .pred 	%p<2>;
	.reg .b32 	%r<7>;
	.reg .b32 	%f<8>;
	.reg .b64 	%rd<8>;

	ld.param.u64 	%rd1, [_Z21update_weights_kernelPfS_fjj_param_0];
	ld.param.u64 	%rd2, [_Z21update_weights_kernelPfS_fjj_param_1];
	ld.param.f32 	%f1, [_Z21update_weights_kernelPfS_fjj_param_2];
	ld.param.u32 	%r3, [_Z21update_weights_kernelPfS_fjj_param_3];
	ld.param.u32 	%r2, [_Z21update_weights_kernelPfS_fjj_param_4];
	mov.u32 	%r4, %ctaid.x;
	mov.u32 	%r5, %ntid.x;
	mov.u32 	%r6, %tid.x;
	mad.lo.s32 	%r1, %r4, %r5, %r6;
	setp.ge.u32 	%p1, %r1, %r3;
	@%p1 bra 	$L__BB8_2;
	cvta.to.global.u64 	%rd3, %rd2;
	cvta.to.global.u64 	%rd4, %rd1;
	mul.wide.u32 	%rd5, %r1, 4;
	add.s64 	%rd6, %rd3, %rd5;
	ld.global.f32 	%f2, [%rd6];
	mul.f32 	%f3, %f1, %f2;
	cvt.rn.f32.u32 	%f4, %r2;
	div.rn.f32 	%f5, %f3, %f4;
	add.s64 	%rd7, %rd4, %rd5;
	ld.global.f32 	%f6, [%rd7];
	sub.f32 	%f7, %f6, %f5;
	st.global.f32 	[%rd7], %f7;
$L__BB8_2:
	ret;

}
	// .globl	_Z20update_biases_kernelPfS_fjj
.visible .entry _Z20update_biases_kernelPfS_fjj(
	.param .u64 .ptr .align 1 _Z20update_biases_kernelPfS_fjj_param_0,
	.param .u64 .ptr .align 1 _Z20update_biases_kernelPfS_fjj_param_1,
	.param .f32 _Z20update_biases_kernelPfS_fjj_param_2,
	.param .u32 _Z20update_biases_kernelPfS_fjj_param_3,
	.param .u32 _Z20update_biases_kernelPfS_fjj_param_4
)
{
	.reg .pred 	%p<2>;
	.reg .b32 	%r<7>;
	.reg .b32 	%f<8>;
	.reg .b64 	%rd<8>;

	ld.param.u64 	%rd1, [_Z20update_biases_kernelPfS_fjj_param_0];
	ld.param.u64 	%rd2, [_Z20update_biases_kernelPfS_fjj_param_1];
	ld.param.f32 	%f1, [_Z20update_biases_kernelPfS_fjj_param_2];
	ld.param.u32 	%r3, [_Z20update_biases_kernelPfS_fjj_param_3];
	ld.param.u32 	%r2, [_Z20update_biases_kernelPfS_fjj_param_4];
	mov.u32 	%r4, %ctaid.x;
	mov.u32 	%r5, %ntid.x;
	mov.u32 	%r6, %tid.x;
	mad.lo.s32 	%r1, %r4, %r5, %r6;
	setp.ge.u32 	%p1, %r1, %r3;
	@%p1 bra 	$L__BB9_2;
	cvta.to.global.u64 	%rd3, %rd2;
	cvta.to.global.u64 	%rd4, %rd1;
	mul.wide.u32 	%rd5, %r1, 4;
	add.s64 	%rd6, %rd3, %rd5;
	ld.global.f32 	%f2, [%rd6];
	mul.f32 	%f3, %f1, %f2;
	cvt.rn.f32.u32 	%f4, %r2;
	div.rn.f32 	%f5, %f3, %f4;
	add.s64 	%rd7, %rd4, %rd5;
	ld.global.f32 	%f6, [%rd7];
	sub.f32 	%f7, %f6, %f5;
	st.global.f32 	[%rd7], %f7;
$L__BB9_2:
	ret;

}


// ===== COMPILED SASS (sm_100) =====

	.target	sm_100

	.elftype	@"ET_EXEC"


//--------------------- .note.nv.tkinfo           --------------------------
	.section	.note.nv.tkinfo,"",@"SHT_NOTE"
	.sectionflags	@"SHF_NOTE_NV_TKINFO"
	.tkinfo
        /*0018*/ 	.word	0x00000002
        /*0030*/ 	.string	""
        /*0030*/ 	.string	"ptxas"
        /*0030*/ 	.string	"Cuda compilation tools, release 13.0, V13.0.88"
        /*0030*/ 	.string	"Build cuda_13.0.r13.0/compiler.36424714_0"
        /*0030*/ 	.string	"-arch sm_100 -m 64 "



//--------------------- .note.nv.cuinfo           --------------------------
	.section	.note.nv.cuinfo,"",@"SHT_NOTE"
	.sectionflags	@"SHF_NOTE_NV_CUINFO"
        /*0018*/ 	.short	0x0002
        /*001a*/ 	.short	0x0064
        /*001c*/ 	.short	0x0082
	.zero		2


//--------------------- .nv.info                  --------------------------
	.section	.nv.info,"",@"SHT_CUDA_INFO"
	.align	4


	//----- nvinfo : EIATTR_REGCOUNT
	.align		4
        /*0000*/ 	.byte	0x04, 0x2f
        /*0002*/ 	.short	(.L_1 - .L_0)
	.align		4
.L_0:
        /*0004*/ 	.word	index@(_Z22mm_tiled_coarse_kernelPfS_S_jjj)
        /*0008*/ 	.word	0x00000020


	//----- nvinfo : EIATTR_FRAME_SIZE
	.align		4
.L_1:
        /*000c*/ 	.byte	0x04, 0x11
        /*000e*/ 	.short	(.L_3 - .L_2)
	.align		4
.L_2:
        /*0010*/ 	.word	index@(_Z22mm_tiled_coarse_kernelPfS_S_jjj)
        /*0014*/ 	.word	0x00000000


	//----- nvinfo : EIATTR_REGCOUNT
	.align		4
.L_3:
        /*0018*/ 	.byte	0x04, 0x2f
        /*001a*/ 	.short	(.L_5 - .L_4)
	.align		4
.L_4:
        /*001c*/ 	.word	index@(_Z20add_bias_relu_kernelPfS_S_jj)
        /*0020*/ 	.word	0x0000000c


	//----- nvinfo : EIATTR_FRAME_SIZE
	.align		4
.L_5:
        /*0024*/ 	.byte	0x04, 0x11
        /*0026*/ 	.short	(.L_7 - .L_6)
	.align		4
.L_6:
        /*0028*/ 	.word	index@(_Z20add_bias_relu_kernelPfS_S_jj)
        /*002c*/ 	.word	0x00000000


	//----- nvinfo : EIATTR_REGCOUNT
	.align		4
.L_7:
        /*0030*/ 	.byte	0x04, 0x2f
        /*0032*/ 	.short	(.L_9 - .L_8)
	.align		4
.L_8:
        /*0034*/ 	.word	index@(_Z23add_bias_sigmoid_kernelPfS_S_jj)
        /*0038*/ 	.word	0x0000000e


	//----- nvinfo : EIATTR_FRAME_SIZE
	.align		4
.L_9:
        /*003c*/ 	.byte	0x04, 0x11
        /*003e*/ 	.short	(.L_11 - .L_10)
	.align		4
.L_10:
        /*0040*/ 	.word	index@($__internal_3_$__cuda_sm20_rcp_rn_f32_slowpath)
        /*0044*/ 	.word	0x00000000


	//----- nvinfo : EIATTR_FRAME_SIZE
	.align		4
.L_11:
        /*0048*/ 	.byte	0x04, 0x11
        /*004a*/ 	.short	(.L_13 - .L_12)
	.align		4
.L_12:
        /*004c*/ 	.word	index@(_Z23add_bias_sigmoid_kernelPfS_S_jj)
        /*0050*/ 	.word	0x00000000


	//----- nvinfo : EIATTR_REGCOUNT
	.align		4
.L_13:
        /*0054*/ 	.byte	0x04, 0x2f
        /*0056*/ 	.short	(.L_15 - .L_14)
	.align		4
.L_14:
        /*0058*/ 	.word	index@(_Z28activation_derivative_kernelPfS_jjb)
        /*005c*/ 	.word	0x0000000e


	//----- nvinfo : EIATTR_FRAME_SIZE
	.align		4
.L_15:
        /*0060*/ 	.byte	0x04, 0x11
        /*0062*/ 	.short	(.L_17 - .L_16)
	.align		4
.L_16:
        /*0064*/ 	.word	index@($__internal_2_$__cuda_sm20_rcp_rn_f32_slowpath)
        /*0068*/ 	.word	0x00000000


	//----- nvinfo : EIATTR_FRAME_SIZE
	.align		4
.L_17:
        /*006c*/ 	.byte	0x04, 0x11
        /*006e*/ 	.short	(.L_19 - .L_18)
	.align		4
.L_18:
        /*0070*/ 	.word	index@(_Z28activation_derivative_kernelPfS_jjb)
        /*0074*/ 	.word	0x00000000


	//----- nvinfo : EIATTR_REGCOUNT
	.align		4
.L_19:
        /*0078*/ 	.byte	0x04, 0x2f
        /*007a*/ 	.short	(.L_21 - .L_20)
	.align		4
.L_20:
        /*007c*/ 	.word	index@(_Z16threshold_kernelPfj)
        /*0080*/ 	.word	0x00000008


	//----- nvinfo : EIATTR_FRAME_SIZE
	.align		4
.L_21:
        /*0084*/ 	.byte	0x04, 0x11
        /*0086*/ 	.short	(.L_23 - .L_22)
	.align		4
.L_22:
        /*0088*/ 	.word	index@(_Z16threshold_kernelPfj)
        /*008c*/ 	.word	0x00000000


	//----- nvinfo : EIATTR_REGCOUNT
	.align		4
.L_23:
        /*0090*/ 	.byte	0x04, 0x2f
        /*0092*/ 	.short	(.L_25 - .L_24)
	.align		4
.L_24:
        /*0094*/ 	.word	index@(_Z18compute_dZ2_kernelPfS_S_j)
        /*0098*/ 	.word	0x0000000c


	//----- nvinfo : EIATTR_FRAME_SIZE
	.align		4
.L_25:
        /*009c*/ 	.byte	0x04, 0x11
        /*009e*/ 	.short	(.L_27 - .L_26)
	.align		4
.L_26:
        /*00a0*/ 	.word	index@(_Z18compute_dZ2_kernelPfS_S_j)
        /*00a4*/ 	.word	0x00000000


	//----- nvinfo : EIATTR_REGCOUNT
	.align		4
.L_27:
        /*00a8*/ 	.byte	0x04, 0x2f
        /*00aa*/ 	.short	(.L_29 - .L_28)
	.align		4
.L_28:
        /*00ac*/ 	.word	index@(_Z20sum_over_rows_kernelPfS_jj)
        /*00b0*/ 	.word	0x00000020


	//----- nvinfo : EIATTR_FRAME_SIZE
	.align		4
.L_29:
        /*00b4*/ 	.byte	0x04, 0x11
        /*00b6*/ 	.short	(.L_31 - .L_30)
	.align		4
.L_30:
        /*00b8*/ 	.word	index@(_Z20sum_over_rows_kernelPfS_jj)
        /*00bc*/ 	.word	0x00000000


	//----- nvinfo : EIATTR_REGCOUNT
	.align		4
.L_31:
        /*00c0*/ 	.byte	0x04, 0x2f
        /*00c2*/ 	.short	(.L_33 - .L_32)
	.align		4
.L_32:
        /*00c4*/ 	.word	index@(_Z23transpose_matrix_kernelPfS_jj)
        /*00c8*/ 	.word	0x0000000a


	//----- nvinfo : EIATTR_FRAME_SIZE
	.align		4
.L_33:
        /*00cc*/ 	.byte	0x04, 0x11
        /*00ce*/ 	.short	(.L_35 - .L_34)
	.align		4
.L_34:
        /*00d0*/ 	.word	index@(_Z23transpose_matrix_kernelPfS_jj)
        /*00d4*/ 	.word	0x00000000


	//----- nvinfo : EIATTR_REGCOUNT
	.align		4
.L_35:
        /*00d8*/ 	.byte	0x04, 0x2f
        /*00da*/ 	.short	(.L_37 - .L_36)
	.align		4
.L_36:
        /*00dc*/ 	.word	index@(_Z21update_weights_kernelPfS_fjj)
        /*00e0*/ 	.word	0x00000010


	//----- nvinfo : EIATTR_FRAME_SIZE
	.align		4
.L_37:
        /*00e4*/ 	.byte	0x04, 0x11
        /*00e6*/ 	.short	(.L_39 - .L_38)
	.align		4
.L_38:
        /*00e8*/ 	.word	index@($__internal_1_$__cuda_sm3x_div_rn_noftz_f32_slowpath)
        /*00ec*/ 	.word	0x00000000


	//----- nvinfo : EIATTR_FRAME_SIZE
	.align		4
.L_39:
        /*00f0*/ 	.byte	0x04, 0x11
        /*00f2*/ 	.short	(.L_41 - .L_40)
	.align		4
.L_40:
        /*00f4*/ 	.word	index@(_Z21update_weights_kernelPfS_fjj)
        /*00f8*/ 	.word	0x00000000


	//----- nvinfo : EIATTR_REGCOUNT
	.align		4
.L_41:
        /*00fc*/ 	.byte	0x04, 0x2f
        /*00fe*/ 	.short	(.L_43 - .L_42)
	.align		4
.L_42:
        /*0100*/ 	.word	index@(_Z20update_biases_kernelPfS_fjj)
        /*0104*/ 	.word	0x00000010


	//----- nvinfo : EIATTR_FRAME_SIZE
	.align		4
.L_43:
        /*0108*/ 	.byte	0x04, 0x11
        /*010a*/ 	.short	(.L_45 - .L_44)
	.align		4
.L_44:
        /*010c*/ 	.word	index@($__internal_0_$__cuda_sm3x_div_rn_noftz_f32_slowpath)
        /*0110*/ 	.word	0x00000000


	//----- nvinfo : EIATTR_FRAME_SIZE
	.align		4
.L_45:
        /*0114*/ 	.byte	0x04, 0x11
        /*0116*/ 	.short	(.L_47 - .L_46)
	.align		4
.L_46:
        /*0118*/ 	.word	index@(_Z20update_biases_kernelPfS_fjj)
        /*011c*/ 	.word	0x00000000


	//----- nvinfo : EIATTR_MIN_STACK_SIZE
	.align		4
.L_47:
        /*0120*/ 	.byte	0x04, 0x12
        /*0122*/ 	.short	(.L_49 - .L_48)
	.align		4
.L_48:
        /*0124*/ 	.word	index@(_Z20update_biases_kernelPfS_fjj)
        /*0128*/ 	.word	0x00000000


	//----- nvinfo : EIATTR_MIN_STACK_SIZE
	.align		4
.L_49:
        /*012c*/ 	.byte	0x04, 0x12
        /*012e*/ 	.short	(.L_51 - .L_50)
	.align		4
.L_50:
        /*0130*/ 	.word	index@(_Z21update_weights_kernelPfS_fjj)
        /*0134*/ 	.word	0x00000000


	//----- nvinfo : EIATTR_MIN_STACK_SIZE
	.align		4
.L_51:
        /*0138*/ 	.byte	0x04, 0x12
        /*013a*/ 	.short	(.L_53 - .L_52)
	.align		4
.L_52:
        /*013c*/ 	.word	index@(_Z23transpose_matrix_kernelPfS_jj)
        /*0140*/ 	.word	0x00000000


	//----- nvinfo : EIATTR_MIN_STACK_SIZE
	.align		4
.L_53:
        /*0144*/ 	.byte	0x04, 0x12
        /*0146*/ 	.short	(.L_55 - .L_54)
	.align		4
.L_54:
        /*0148*/ 	.word	index@(_Z20sum_over_rows_kernelPfS_jj)
        /*014c*/ 	.word	0x00000000


	//----- nvinfo : EIATTR_MIN_STACK_SIZE
	.align		4
.L_55:
        /*0150*/ 	.byte	0x04, 0x12
        /*0152*/ 	.short	(.L_57 - .L_56)
	.align		4
.L_56:
        /*0154*/ 	.word	index@(_Z18compute_dZ2_kernelPfS_S_j)
        /*0158*/ 	.word	0x00000000


	//----- nvinfo : EIATTR_MIN_STACK_SIZE
	.align		4
.L_57:
        /*015c*/ 	.byte	0x04, 0x12
        /*015e*/ 	.short	(.L_59 - .L_58)
	.align		4
.L_58:
        /*0160*/ 	.word	index@(_Z16threshold_kernelPfj)
        /*0164*/ 	.word	0x00000000


	//----- nvinfo : EIATTR_MIN_STACK_SIZE
	.align		4
.L_59:
        /*0168*/ 	.byte	0x04, 0x12
        /*016a*/ 	.short	(.L_61 - .L_60)
	.align		4
.L_60:
        /*016c*/ 	.word	index@(_Z28activation_derivative_kernelPfS_jjb)
        /*0170*/ 	.word	0x00000000


	//----- nvinfo : EIATTR_MIN_STACK_SIZE
	.align		4
.L_61:
        /*0174*/ 	.byte	0x04, 0x12
        /*0176*/ 	.short	(.L_63 - .L_62)
	.align		4
.L_62:
        /*0178*/ 	.word	index@(_Z23add_bias_sigmoid_kernelPfS_S_jj)
        /*017c*/ 	.word	0x00000000


	//----- nvinfo : EIATTR_MIN_STACK_SIZE
	.align		4
.L_63:
        /*0180*/ 	.byte	0x04, 0x12
        /*0182*/ 	.short	(.L_65 - .L_64)
	.align		4
.L_64:
        /*0184*/ 	.word	index@(_Z20add_bias_relu_kernelPfS_S_jj)
        /*0188*/ 	.word	0x00000000


	//----- nvinfo : EIATTR_MIN_STACK_SIZE
	.align		4
.L_65:
        /*018c*/ 	.byte	0x04, 0x12
        /*018e*/ 	.short	(.L_67 - .L_66)
	.align		4
.L_66:
        /*0190*/ 	.word	index@(_Z22mm_tiled_coarse_kernelPfS_S_jjj)
        /*0194*/ 	.word	0x00000000
.L_67:


//--------------------- .nv.compat                --------------------------
	.section	.nv.compat,"",@"SHT_CUDA_COMPAT_INFO"
	.align	4
        /*0000*/ 	.byte	0x02, 0x09, 0x00, 0x00, 0x02, 0x02, 0x01, 0x00, 0x02, 0x05, 0x05, 0x00, 0x03, 0x07, 0x01, 0x01
        /*0010*/ 	.byte	0x02, 0x03, 0x00, 0x00, 0x02, 0x06, 0x01, 0x00, 0x04, 0x0b, 0x08, 0x00, 0x01, 0x00, 0x00, 0x00
        /*0020*/ 	.byte	0x00, 0x00, 0x00, 0x00


//--------------------- .nv.info._Z20update_biases_kernelPfS_fjj --------------------------
	.section	.nv.info._Z20update_biases_kernelPfS_fjj,"",@"SHT_CUDA_INFO"
	.sectionflags	@""
	.align	4


	//----- nvinfo : EIATTR_CUDA_API_VERSION
	.align		4
        /*0000*/ 	.byte	0x04, 0x37
        /*0002*/ 	.short	(.L_69 - .L_68)
.L_68:
        /*0004*/ 	.word	0x00000082


	//----- nvinfo : EIATTR_KPARAM_INFO
	.align		4
.L_69:
        /*0008*/ 	.byte	0x04, 0x17
        /*000a*/ 	.short	(.L_71 - .L_70)
.L_70:
        /*000c*/ 	.word	0x00000000
        /*0010*/ 	.short	0x0004
        /*0012*/ 	.short	0x0018
        /*0014*/ 	.byte	0x00, 0xf0, 0x11, 0x00


	//----- nvinfo : EIATTR_KPARAM_INFO
	.align		4
.L_71:
        /*0018*/ 	.byte	0x04, 0x17
        /*001a*/ 	.short	(.L_73 - .L_72)
.L_72:
        /*001c*/ 	.word	0x00000000
        /*0020*/ 	.short	0x0003
        /*0022*/ 	.short	0x0014
        /*0024*/ 	.byte	0x00, 0xf0, 0x11, 0x00


	//----- nvinfo : EIATTR_KPARAM_INFO
	.align		4
.L_73:
        /*0028*/ 	.byte	0x04, 0x17
        /*002a*/ 	.short	(.L_75 - .L_74)
.L_74:
        /*002c*/ 	.word	0x00000000
        /*0030*/ 	.short	0x0002
        /*0032*/ 	.short	0x0010
        /*0034*/ 	.byte	0x00, 0xf0, 0x11, 0x00


	//----- nvinfo : EIATTR_KPARAM_INFO
	.align		4
.L_75:
        /*0038*/ 	.byte	0x04, 0x17
        /*003a*/ 	.short	(.L_77 - .L_76)
.L_76:
        /*003c*/ 	.word	0x00000000
        /*0040*/ 	.short	0x0001
        /*0042*/ 	.short	0x0008
        /*0044*/ 	.byte	0x00, 0xf5, 0x21, 0x00


	//----- nvinfo : EIATTR_KPARAM_INFO
	.align		4
.L_77:
        /*0048*/ 	.byte	0x04, 0x17
        /*004a*/ 	.short	(.L_79 - .L_78)
.L_78:
        /*004c*/ 	.word	0x00000000
        /*0050*/ 	.short	0x0000
        /*0052*/ 	.short	0x0000
        /*0054*/ 	.byte	0x00, 0xf5, 0x21, 0x00


	//----- nvinfo : EIATTR_SPARSE_MMA_MASK
	.align		4
.L_79:
        /*0058*/ 	.byte	0x03, 0x50
        /*005a*/ 	.short	0x0000


	//----- nvinfo : EIATTR_MAXREG_COUNT
	.align		4
        /*005c*/ 	.byte	0x03, 0x1b
        /*005e*/ 	.short	0x00ff


	//----- nvinfo : EIATTR_MERCURY_ISA_VERSION
	.align		4
        /*0060*/ 	.byte	0x03, 0x5f
        /*0062*/ 	.short	0x0101


	//----- nvinfo : EIATTR_VRC_CTA_INIT_COUNT
	.align		4
        /*0064*/ 	.byte	0x02, 0x4a
	.zero		1
	.zero		1


	//----- nvinfo : EIATTR_EXIT_INSTR_OFFSETS
	.align		4
        /*0068*/ 	.byte	0x04, 0x1c
        /*006a*/ 	.short	(.L_81 - .L_80)


	//   ....[0]....
.L_80:
        /*006c*/ 	.word	0x00000070


	//   ....[1]....
        /*0070*/ 	.word	0x00000220


	//----- nvinfo : EIATTR_CRS_STACK_SIZE
	.align		4
.L_81:
        /*0074*/ 	.byte	0x04, 0x1e
        /*0076*/ 	.short	(.L_83 - .L_82)
.L_82:
        /*0078*/ 	.word	0x00000000


	//----- nvinfo : EIATTR_CBANK_PARAM_SIZE
	.align		4
.L_83:
        /*007c*/ 	.byte	0x03, 0x19
        /*007e*/ 	.short	0x001c


	//----- nvinfo : EIATTR_PARAM_CBANK
	.align		4
        /*0080*/ 	.byte	0x04, 0x0a
        /*0082*/ 	.short	(.L_85 - .L_84)
	.align		4
.L_84:
        /*0084*/ 	.word	index@(.nv.constant0._Z20update_biases_kernelPfS_fjj)
        /*0088*/ 	.short	0x0380
        /*008a*/ 	.short	0x001c


	//----- nvinfo : EIATTR_SW_WAR
	.align		4
.L_85:
        /*008c*/ 	.byte	0x04, 0x36
        /*008e*/ 	.short	(.L_87 - .L_86)
.L_86:
        /*0090*/ 	.word	0x00000008
.L_87:


//--------------------- .nv.info._Z21update_weights_kernelPfS_fjj --------------------------
	.section	.nv.info._Z21update_weights_kernelPfS_fjj,"",@"SHT_CUDA_INFO"
	.sectionflags	@""
	.align	4


	//----- nvinfo : EIATTR_CUDA_API_VERSION
	.align		4
        /*0000*/ 	.byte	0x04, 0x37
        /*0002*/ 	.short	(.L_89 - .L_88)
.L_88:
        /*0004*/ 	.word	0x00000082


	//----- nvinfo : EIATTR_KPARAM_INFO
	.align		4
.L_89:
        /*0008*/ 	.byte	0x04, 0x17
        /*000a*/ 	.short	(.L_91 - .L_90)
.L_90:
        /*000c*/ 	.word	0x00000000
        /*0010*/ 	.short	0x0004
        /*0012*/ 	.short	0x0018
        /*0014*/ 	.byte	0x00, 0xf0, 0x11, 0x00


	//----- nvinfo : EIATTR_KPARAM_INFO
	.align		4
.L_91:
        /*0018*/ 	.byte	0x04, 0x17
        /*001a*/ 	.short	(.L_93 - .L_92)
.L_92:
        /*001c*/ 	.word	0x00000000
        /*0020*/ 	.short	0x0003
        /*0022*/ 	.short	0x0014
        /*0024*/ 	.byte	0x00, 0xf0, 0x11, 0x00


	//----- nvinfo : EIATTR_KPARAM_INFO
	.align		4
.L_93:
        /*0028*/ 	.byte	0x04, 0x17
        /*002a*/ 	.short	(.L_95 - .L_94)
.L_94:
        /*002c*/ 	.word	0x00000000
        /*0030*/ 	.short	0x0002
        /*0032*/ 	.short	0x0010
        /*0034*/ 	.byte	0x00, 0xf0, 0x11, 0x00


	//----- nvinfo : EIATTR_KPARAM_INFO
	.align		4
.L_95:
        /*0038*/ 	.byte	0x04, 0x17
        /*003a*/ 	.short	(.L_97 - .L_96)
.L_96:
        /*003c*/ 	.word	0x00000000
        /*0040*/ 	.short	0x0001
        /*0042*/ 	.short	0x0008
        /*0044*/ 	.byte	0x00, 0xf5, 0x21, 0x00


	//----- nvinfo : EIATTR_KPARAM_INFO
	.align		4
.L_97:
        /*0048*/ 	.byte	0x04, 0x17
        /*004a*/ 	.short	(.L_99 - .L_98)
.L_98:
        /*004c*/ 	.word	0x00000000
        /*0050*/ 	.short	0x0000
        /*0052*/ 	.short	0x0000
        /*0054*/ 	.byte	0x00, 0xf5, 0x21, 0x00


	//----- nvinfo : EIATTR_SPARSE_MMA_MASK
	.align		4
.L_99:
        /*0058*/ 	.byte	0x03, 0x50
        /*005a*/ 	.short	0x0000


	//----- nvinfo : EIATTR_MAXREG_COUNT
	.align		4
        /*005c*/ 	.byte	0x03, 0x1b
        /*005e*/ 	.short	0x00ff


	//----- nvinfo : EIATTR_MERCURY_ISA_VERSION
	.align		4
        /*0060*/ 	.byte	0x03, 0x5f
        /*0062*/ 	.short	0x0101


	//----- nvinfo : EIATTR_VRC_CTA_INIT_COUNT
	.align		4
        /*0064*/ 	.byte	0x02, 0x4a
	.zero		1
	.zero		1


	//----- nvinfo : EIATTR_EXIT_INSTR_OFFSETS
	.align		4
        /*0068*/ 	.byte	0x04, 0x1c
        /*006a*/ 	.short	(.L_101 - .L_100)


	//   ....[0]....
.L_100:
        /*006c*/ 	.word	0x00000070


	//   ....[1]....
        /*0070*/ 	.word	0x00000220


	//----- nvinfo : EIATTR_CRS_STACK_SIZE
	.align		4
.L_101:
        /*0074*/ 	.byte	0x04, 0x1e
        /*0076*/ 	.short	(.L_103 - .L_102)
.L_102:
        /*0078*/ 	.word	0x00000000


	//----- nvinfo : EIATTR_CBANK_PARAM_SIZE
	.align		4
.L_103:
        /*007c*/ 	.byte	0x03, 0x19
        /*007e*/ 	.short	0x001c


	//----- nvinfo : EIATTR_PARAM_CBANK
	.align		4
        /*0080*/ 	.byte	0x04, 0x0a
        /*0082*/ 	.short	(.L_105 - .L_104)
	.align		4
.L_104:
        /*0084*/ 	.word	index@(.nv.constant0._Z21update_weights_kernelPfS_fjj)
        /*0088*/ 	.short	0x0380
        /*008a*/ 	.short	0x001c


	//----- nvinfo : EIATTR_SW_WAR
	.align		4
.L_105:
        /*008c*/ 	.byte	0x04, 0x36
        /*008e*/ 	.short	(.L_107 - .L_106)
.L_106:
        /*0090*/ 	.word	0x00000008
.L_107:


//--------------------- .nv.info._Z23transpose_matrix_kernelPfS_jj --------------------------
	.section	.nv.info._Z23transpose_matrix_kernelPfS_jj,"",@"SHT_CUDA_INFO"
	.sectionflags	@""
	.align	4


	//----- nvinfo : EIATTR_CUDA_API_VERSION
	.align		4
        /*0000*/ 	.byte	0x04, 0x37
        /*0002*/ 	.short	(.L_109 - .L_108)
.L_108:
        /*0004*/ 	.word	0x00000082


	//----- nvinfo : EIATTR_KPARAM_INFO
	.align		4
.L_109:
        /*0008*/ 	.byte	0x04, 0x17
        /*000a*/ 	.short	(.L_111 - .L_110)
.L_110:
        /*000c*/ 	.word	0x00000000
        /*0010*/ 	.short	0x0003
        /*0012*/ 	.short	0x0014
        /*0014*/ 	.byte	0x00, 0xf0, 0x11, 0x00


	//----- nvinfo : EIATTR_KPARAM_INFO
	.align		4
.L_111:
        /*0018*/ 	.byte	0x04, 0x17
        /*001a*/ 	.short	(.L_113 - .L_112)
.L_112:
        /*001c*/ 	.word	0x00000000
        /*0020*/ 	.short	0x0002
        /*0022*/ 	.short	0x0010
        /*0024*/ 	.byte	0x00, 0xf0, 0x11, 0x00


	//----- nvinfo : EIATTR_KPARAM_INFO
	.align		4
.L_113:
        /*0028*/ 	.byte	0x04, 0x17
        /*002a*/ 	.short	(.L_115 - .L_114)
.L_114:
        /*002c*/ 	.word	0x00000000
        /*0030*/ 	.short	0x0001
        /*0032*/ 	.short	0x0008
        /*0034*/ 	.byte	0x00, 0xf5, 0x21, 0x00


	//----- nvinfo : EIATTR_KPARAM_INFO
	.align		4
.L_115:
        /*0038*/ 	.byte	0x04, 0x17
        /*003a*/ 	.short	(.L_117 - .L_116)
.L_116:
        /*003c*/ 	.word	0x00000000
        /*0040*/ 	.short	0x0000
        /*0042*/ 	.short	0x0000
        /*0044*/ 	.byte	0x00, 0xf5, 0x21, 0x00


	//----- nvinfo : EIATTR_SPARSE_MMA_MASK
	.align		4
.L_117:
        /*0048*/ 	.byte	0x03, 0x50
        /*004a*/ 	.short	0x0000


	//----- nvinfo : EIATTR_MAXREG_COUNT
	.align		4
        /*004c*/ 	.byte	0x03, 0x1b
        /*004e*/ 	.short	0x00ff


	//----- nvinfo : EIATTR_MERCURY_ISA_VERSION
	.align		4
        /*0050*/ 	.byte	0x03, 0x5f
        /*0052*/ 	.short	0x0101


	//----- nvinfo : EIATTR_VRC_CTA_INIT_COUNT
	.align		4
        /*0054*/ 	.byte	0x02, 0x4a
	.zero		1
	.zero		1


	//----- nvinfo : EIATTR_EXIT_INSTR_OFFSETS
	.align		4
        /*0058*/ 	.byte	0x04, 0x1c
        /*005a*/ 	.short	(.L_119 - .L_118)


	//   ....[0]....
.L_118:
        /*005c*/ 	.word	0x000000c0


	//   ....[1]....
        /*0060*/ 	.word	0x00000160


	//----- nvinfo : EIATTR_CBANK_PARAM_SIZE
	.align		4
.L_119:
        /*0064*/ 	.byte	0x03, 0x19
        /*0066*/ 	.short	0x0018


	//----- nvinfo : EIATTR_PARAM_CBANK
	.align		4
        /*0068*/ 	.byte	0x04, 0x0a
        /*006a*/ 	.short	(.L_121 - .L_120)
	.align		4
.L_120:
        /*006c*/ 	.word	index@(.nv.constant0._Z23transpose_matrix_kernelPfS_jj)
        /*0070*/ 	.short	0x0380
        /*0072*/ 	.short	0x0018


	//----- nvinfo : EIATTR_SW_WAR
	.align		4
.L_121:
        /*0074*/ 	.byte	0x04, 0x36
        /*0076*/ 	.short	(.L_123 - .L_122)
.L_122:
        /*0078*/ 	.word	0x00000008
.L_123:


//--------------------- .nv.info._Z20sum_over_rows_kernelPfS_jj --------------------------
	.section	.nv.info._Z20sum_over_rows_kernelPfS_jj,"",@"SHT_CUDA_INFO"
	.sectionflags	@""
	.align	4


	//----- nvinfo : EIATTR_CUDA_API_VERSION
	.align		4
        /*0000*/ 	.byte	0x04, 0x37
        /*0002*/ 	.short	(.L_125 - .L_124)
.L_124:
        /*0004*/ 	.word	0x00000082


	//----- nvinfo : EIATTR_KPARAM_INFO
	.align		4
.L_125:
        /*0008*/ 	.byte	0x04, 0x17
        /*000a*/ 	.short	(.L_127 - .L_126)
.L_126:
        /*000c*/ 	.word	0x00000000
        /*0010*/ 	.short	0x0003
        /*0012*/ 	.short	0x0014
        /*0014*/ 	.byte	0x00, 0xf0, 0x11, 0x00


	//----- nvinfo : EIATTR_KPARAM_INFO
	.align		4
.L_127:
        /*0018*/ 	.byte	0x04, 0x17
        /*001a*/ 	.short	(.L_129 - .L_128)
.L_128:
        /*001c*/ 	.word	0x00000000
        /*0020*/ 	.short	0x0002
        /*0022*/ 	.short	0x0010
        /*0024*/ 	.byte	0x00, 0xf0, 0x11, 0x00


	//----- nvinfo : EIATTR_KPARAM_INFO
	.align		4
.L_129:
        /*0028*/ 	.byte	0x04, 0x17
        /*002a*/ 	.short	(.L_131 - .L_130)
.L_130:
        /*002c*/ 	.word	0x00000000
        /*0030*/ 	.short	0x0001
        /*0032*/ 	.short	0x0008
        /*0034*/ 	.byte	0x00, 0xf5, 0x21, 0x00


	//----- nvinfo : EIATTR_KPARAM_INFO
	.align		4
.L_131:
        /*0038*/ 	.byte	0x04, 0x17
        /*003a*/ 	.short	(.L_133 - .L_132)
.L_132:
        /*003c*/ 	.word	0x00000000
        /*0040*/ 	.short	0x0000
        /*0042*/ 	.short	0x0000
        /*0044*/ 	.byte	0x00, 0xf5, 0x21, 0x00


	//----- nvinfo : EIATTR_SPARSE_MMA_MASK
	.align		4
.L_133:
        /*0048*/ 	.byte	0x03, 0x50
        /*004a*/ 	.short	0x0000


	//----- nvinfo : EIATTR_MAXREG_COUNT
	.align		4
        /*004c*/ 	.byte	0x03, 0x1b
        /*004e*/ 	.short	0x00ff


	//----- nvinfo : EIATTR_MERCURY_ISA_VERSION
	.align		4
        /*0050*/ 	.byte	0x03, 0x5f
        /*0052*/ 	.short	0x0101


	//----- nvinfo : EIATTR_VRC_CTA_INIT_COUNT
	.align		4
        /*0054*/ 	.byte	0x02, 0x4a
	.zero		1
	.zero		1


	//----- nvinfo : EIATTR_EXIT_INSTR_OFFSETS
	.align		4
        /*0058*/ 	.byte	0x04, 0x1c
        /*005a*/ 	.short	(.L_135 - .L_134)


	//   ....[0]....
.L_134:
        /*005c*/ 	.word	0x00000080


	//   ....[1]....
        /*0060*/ 	.word	0x00000b70


	//----- nvinfo : EIATTR_CBANK_PARAM_SIZE
	.align		4
.L_135:
        /*0064*/ 	.byte	0x03, 0x19
        /*0066*/ 	.short	0x0018


	//----- nvinfo : EIATTR_PARAM_CBANK
	.align		4
        /*0068*/ 	.byte	0x04, 0x0a
        /*006a*/ 	.short	(.L_137 - .L_136)
	.align		4
.L_136:
        /*006c*/ 	.word	index@(.nv.constant0._Z20sum_over_rows_kernelPfS_jj)
        /*0070*/ 	.short	0x0380
        /*0072*/ 	.short	0x0018


	//----- nvinfo : EIATTR_SW_WAR
	.align		4
.L_137:
        /*0074*/ 	.byte	0x04, 0x36
        /*0076*/ 	.short	(.L_139 - .L_138)
.L_138:
        /*0078*/ 	.word	0x00000008
.L_139:


//--------------------- .nv.info._Z18compute_dZ2_kernelPfS_S_j --------------------------
	.section	.nv.info._Z18compute_dZ2_kernelPfS_S_j,"",@"SHT_CUDA_INFO"
	.sectionflags	@""
	.align	4


	//----- nvinfo : EIATTR_CUDA_API_VERSION
	.align		4
        /*0000*/ 	.byte	0x04, 0x37
        /*0002*/ 	.short	(.L_141 - .L_140)
.L_140:
        /*0004*/ 	.word	0x00000082


	//----- nvinfo : EIATTR_KPARAM_INFO
	.align		4
.L_141:
        /*0008*/ 	.byte	0x04, 0x17
        /*000a*/ 	.short	(.L_143 - .L_142)
.L_142:
        /*000c*/ 	.word	0x00000000
        /*0010*/ 	.short	0x0003
        /*0012*/ 	.short	0x0018
        /*0014*/ 	.byte	0x00, 0xf0, 0x11, 0x00


	//----- nvinfo : EIATTR_KPARAM_INFO
	.align		4
.L_143:
        /*0018*/ 	.byte	0x04, 0x17
        /*001a*/ 	.short	(.L_145 - .L_144)
.L_144:
        /*001c*/ 	.word	0x00000000
        /*0020*/ 	.short	0x0002
        /*0022*/ 	.short	0x0010
        /*0024*/ 	.byte	0x00, 0xf5, 0x21, 0x00


	//----- nvinfo : EIATTR_KPARAM_INFO
	.align		4
.L_145:
        /*0028*/ 	.byte	0x04, 0x17
        /*002a*/ 	.short	(.L_147 - .L_146)
.L_146:
        /*002c*/ 	.word	0x00000000
        /*0030*/ 	.short	0x0001
        /*0032*/ 	.short	0x0008
        /*0034*/ 	.byte	0x00, 0xf5, 0x21, 0x00


	//----- nvinfo : EIATTR_KPARAM_INFO
	.align		4
.L_147:
        /*0038*/ 	.byte	0x04, 0x17
        /*003a*/ 	.short	(.L_149 - .L_148)
.L_148:
        /*003c*/ 	.word	0x00000000
        /*0040*/ 	.short	0x0000
        /*0042*/ 	.short	0x0000
        /*0044*/ 	.byte	0x00, 0xf5, 0x21, 0x00


	//----- nvinfo : EIATTR_SPARSE_MMA_MASK
	.align		4
.L_149:
        /*0048*/ 	.byte	0x03, 0x50
        /*004a*/ 	.short	0x0000


	//----- nvinfo : EIATTR_MAXREG_COUNT
	.align		4
        /*004c*/ 	.byte	0x03, 0x1b
        /*004e*/ 	.short	0x00ff


	//----- nvinfo : EIATTR_MERCURY_ISA_VERSION
	.align		4
        /*0050*/ 	.byte	0x03, 0x5f
        /*0052*/ 	.short	0x0101


	//----- nvinfo : EIATTR_VRC_CTA_INIT_COUNT
	.align		4
        /*0054*/ 	.byte	0x02, 0x4a
	.zero		1
	.zero		1


	//----- nvinfo : EIATTR_EXIT_INSTR_OFFSETS
	.align		4
        /*0058*/ 	.byte	0x04, 0x1c
        /*005a*/ 	.short	(.L_151 - .L_150)


	//   ....[0]....
.L_150:
        /*005c*/ 	.word	0x00000070


	//   ....[1]....
        /*0060*/ 	.word	0x00000130


	//----- nvinfo : EIATTR_CBANK_PARAM_SIZE
	.align		4
.L_151:
        /*0064*/ 	.byte	0x03, 0x19
        /*0066*/ 	.short	0x001c


	//----- nvinfo : EIATTR_PARAM_CBANK
	.align		4
        /*0068*/ 	.byte	0x04, 0x0a
        /*006a*/ 	.short	(.L_153 - .L_152)
	.align		4
.L_152:
        /*006c*/ 	.word	index@(.nv.constant0._Z18compute_dZ2_kernelPfS_S_j)
        /*0070*/ 	.short	0x0380
        /*0072*/ 	.short	0x001c


	//----- nvinfo : EIATTR_SW_WAR
	.align		4
.L_153:
        /*0074*/ 	.byte	0x04, 0x36
        /*0076*/ 	.short	(.L_155 - .L_154)
.L_154:
        /*0078*/ 	.word	0x00000008
.L_155:


//--------------------- .nv.info._Z16threshold_kernelPfj --------------------------
	.section	.nv.info._Z16threshold_kernelPfj,"",@"SHT_CUDA_INFO"
	.sectionflags	@""
	.align	4


	//----- nvinfo : EIATTR_CUDA_API_VERSION
	.align		4
        /*0000*/ 	.byte	0x04, 0x37
        /*0002*/ 	.short	(.L_157 - .L_156)
.L_156:
        /*0004*/ 	.word	0x00000082


	//----- nvinfo : EIATTR_KPARAM_INFO
	.align		4
.L_157:
        /*0008*/ 	.byte	0x04, 0x17
        /*000a*/ 	.short	(.L_159 - .L_158)
.L_158:
        /*000c*/ 	.word	0x00000000
        /*0010*/ 	.short	0x0001
        /*0012*/ 	.short	0x0008
        /*0014*/ 	.byte	0x00, 0xf0, 0x11, 0x00


	//----- nvinfo : EIATTR_KPARAM_INFO
	.align		4
.L_159:
        /*0018*/ 	.byte	0x04, 0x17
        /*001a*/ 	.short	(.L_161 - .L_160)
.L_160:
        /*001c*/ 	.word	0x00000000
        /*0020*/ 	.short	0x0000
        /*0022*/ 	.short	0x0000
        /*0024*/ 	.byte	0x00, 0xf5, 0x21, 0x00


	//----- nvinfo : EIATTR_SPARSE_MMA_MASK
	.align		4
.L_161:
        /*0028*/ 	.byte	0x03, 0x50
        /*002a*/ 	.short	0x0000


	//----- nvinfo : EIATTR_MAXREG_COUNT
	.align		4
        /*002c*/ 	.byte	0x03, 0x1b
        /*002e*/ 	.short	0x00ff


	//----- nvinfo : EIATTR_MERCURY_ISA_VERSION
	.align		4
        /*0030*/ 	.byte	0x03, 0x5f
        /*0032*/ 	.short	0x0101


	//----- nvinfo : EIATTR_VRC_CTA_INIT_COUNT
	.align		4
        /*0034*/ 	.byte	0x02, 0x4a
	.zero		1
	.zero		1


	//----- nvinfo : EIATTR_EXIT_INSTR_OFFSETS
	.align		4
        /*0038*/ 	.byte	0x04, 0x1c
        /*003a*/ 	.short	(.L_163 - .L_162)


	//   ....[0]....
.L_162:
        /*003c*/ 	.word	0x00000070


	//   ....[1]....
        /*0040*/ 	.word	0x000000e0


	//----- nvinfo : EIATTR_CBANK_PARAM_SIZE
	.align		4
.L_163:
        /*0044*/ 	.byte	0x03, 0x19
        /*0046*/ 	.short	0x000c


	//----- nvinfo : EIATTR_PARAM_CBANK
	.align		4
        /*0048*/ 	.byte	0x04, 0x0a
        /*004a*/ 	.short	(.L_165 - .L_164)
	.align		4
.L_164:
        /*004c*/ 	.word	index@(.nv.constant0._Z16threshold_kernelPfj)
        /*0050*/ 	.short	0x0380
        /*0052*/ 	.short	0x000c


	//----- nvinfo : EIATTR_SW_WAR
	.align		4
.L_165:
        /*0054*/ 	.byte	0x04, 0x36
        /*0056*/ 	.short	(.L_167 - .L_166)
.L_166:
        /*0058*/ 	.word	0x00000008
.L_167:


//--------------------- .nv.info._Z28activation_derivative_kernelPfS_jjb --------------------------
	.section	.nv.info._Z28activation_derivative_kernelPfS_jjb,"",@"SHT_CUDA_INFO"
	.sectionflags	@""
	.align	4


	//----- nvinfo : EIATTR_CUDA_API_VERSION
	.align		4
        /*0000*/ 	.byte	0x04, 0x37
        /*0002*/ 	.short	(.L_169 - .L_168)
.L_168:
        /*0004*/ 	.word	0x00000082


	//----- nvinfo : EIATTR_KPARAM_INFO
	.align		4
.L_169:
        /*0008*/ 	.byte	0x04, 0x17
        /*000a*/ 	.short	(.L_171 - .L_170)
.L_170:
        /*000c*/ 	.word	0x00000000
        /*0010*/ 	.short	0x0004
        /*0012*/ 	.short	0x0018
        /*0014*/ 	.byte	0x00, 0xf0, 0x05, 0x00


	//----- nvinfo : EIATTR_KPARAM_INFO
	.align		4
.L_171:
        /*0018*/ 	.byte	0x04, 0x17
        /*001a*/ 	.short	(.L_173 - .L_172)
.L_172:
        /*001c*/ 	.word	0x00000000
        /*0020*/ 	.short	0x0003
        /*0022*/ 	.short	0x0014
        /*0024*/ 	.byte	0x00, 0xf0, 0x11, 0x00


	//----- nvinfo : EIATTR_KPARAM_INFO
	.align		4
.L_173:
        /*0028*/ 	.byte	0x04, 0x17
        /*002a*/ 	.short	(.L_175 - .L_174)
.L_174:
        /*002c*/ 	.word	0x00000000
        /*0030*/ 	.short	0x0002
        /*0032*/ 	.short	0x0010
        /*0034*/ 	.byte	0x00, 0xf0, 0x11, 0x00


	//----- nvinfo : EIATTR_KPARAM_INFO
	.align		4
.L_175:
        /*0038*/ 	.byte	0x04, 0x17
        /*003a*/ 	.short	(.L_177 - .L_176)
.L_176:
        /*003c*/ 	.word	0x00000000
        /*0040*/ 	.short	0x0001
        /*0042*/ 	.short	0x0008
        /*0044*/ 	.byte	0x00, 0xf5, 0x21, 0x00


	//----- nvinfo : EIATTR_KPARAM_INFO
	.align		4
.L_177:
        /*0048*/ 	.byte	0x04, 0x17
        /*004a*/ 	.short	(.L_179 - .L_178)
.L_178:
        /*004c*/ 	.word	0x00000000
        /*0050*/ 	.short	0x0000
        /*0052*/ 	.short	0x0000
        /*0054*/ 	.byte	0x00, 0xf5, 0x21, 0x00


	//----- nvinfo : EIATTR_SPARSE_MMA_MASK
	.align		4
.L_179:
        /*0058*/ 	.byte	0x03, 0x50
        /*005a*/ 	.short	0x0000


	//----- nvinfo : EIATTR_MAXREG_COUNT
	.align		4
        /*005c*/ 	.byte	0x03, 0x1b
        /*005e*/ 	.short	0x00ff


	//----- nvinfo : EIATTR_MERCURY_ISA_VERSION
	.align		4
        /*0060*/ 	.byte	0x03, 0x5f
        /*0062*/ 	.short	0x0101


	//----- nvinfo : EIATTR_VRC_CTA_INIT_COUNT
	.align		4
        /*0064*/ 	.byte	0x02, 0x4a
	.zero		1
	.zero		1


	//----- nvinfo : EIATTR_EXIT_INSTR_OFFSETS
	.align		4
        /*0068*/ 	.byte	0x04, 0x1c
        /*006a*/ 	.short	(.L_181 - .L_180)


	//   ....[0]....
.L_180:
        /*006c*/ 	.word	0x00000080


	//   ....[1]....
        /*0070*/ 	.word	0x00000170


	//   ....[2]....
        /*0074*/ 	.word	0x00000390


	//----- nvinfo : EIATTR_CRS_STACK_SIZE
	.align		4
.L_181:
        /*0078*/ 	.byte	0x04, 0x1e
        /*007a*/ 	.short	(.L_183 - .L_182)
.L_182:
        /*007c*/ 	.word	0x00000000


	//----- nvinfo : EIATTR_CBANK_PARAM_SIZE
	.align		4
.L_183:
        /*0080*/ 	.byte	0x03, 0x19
        /*0082*/ 	.short	0x0019


	//----- nvinfo : EIATTR_PARAM_CBANK
	.align		4
        /*0084*/ 	.byte	0x04, 0x0a
        /*0086*/ 	.short	(.L_185 - .L_184)
	.align		4
.L_184:
        /*0088*/ 	.word	index@(.nv.constant0._Z28activation_derivative_kernelPfS_jjb)
        /*008c*/ 	.short	0x0380
        /*008e*/ 	.short	0x0019


	//----- nvinfo : EIATTR_SW_WAR
	.align		4
.L_185:
        /*0090*/ 	.byte	0x04, 0x36
        /*0092*/ 	.short	(.L_187 - .L_186)
.L_186:
        /*0094*/ 	.word	0x00000008
.L_187:


//--------------------- .nv.info._Z23add_bias_sigmoid_kernelPfS_S_jj --------------------------
	.section	.nv.info._Z23add_bias_sigmoid_kernelPfS_S_jj,"",@"SHT_CUDA_INFO"
	.sectionflags	@""
	.align	4


	//----- nvinfo : EIATTR_CUDA_API_VERSION
	.align		4
        /*0000*/ 	.byte	0x04, 0x37
        /*0002*/ 	.short	(.L_189 - .L_188)
.L_188:
        /*0004*/ 	.word	0x00000082


	//----- nvinfo : EIATTR_KPARAM_INFO
	.align		4
.L_189:
        /*0008*/ 	.byte	0x04, 0x17
        /*000a*/ 	.short	(.L_191 - .L_190)
.L_190:
        /*000c*/ 	.word	0x00000000
        /*0010*/ 	.short	0x0004
        /*0012*/ 	.short	0x001c
        /*0014*/ 	.byte	0x00, 0xf0, 0x11, 0x00


	//----- nvinfo : EIATTR_KPARAM_INFO
	.align		4
.L_191:
        /*0018*/ 	.byte	0x04, 0x17
        /*001a*/ 	.short	(.L_193 - .L_192)
.L_192:
        /*001c*/ 	.word	0x00000000
        /*0020*/ 	.short	0x0003
        /*0022*/ 	.short	0x0018
        /*0024*/ 	.byte	0x00, 0xf0, 0x11, 0x00


	//----- nvinfo : EIATTR_KPARAM_INFO
	.align		4
.L_193:
        /*0028*/ 	.byte	0x04, 0x17
        /*002a*/ 	.short	(.L_195 - .L_194)
.L_194:
        /*002c*/ 	.word	0x00000000
        /*0030*/ 	.short	0x0002
        /*0032*/ 	.short	0x0010
        /*0034*/ 	.byte	0x00, 0xf5, 0x21, 0x00


	//----- nvinfo : EIATTR_KPARAM_INFO
	.align		4
.L_195:
        /*0038*/ 	.byte	0x04, 0x17
        /*003a*/ 	.short	(.L_197 - .L_196)
.L_196:
        /*003c*/ 	.word	0x00000000
        /*0040*/ 	.short	0x0001
        /*0042*/ 	.short	0x0008
        /*0044*/ 	.byte	0x00, 0xf5, 0x21, 0x00


	//----- nvinfo : EIATTR_KPARAM_INFO
	.align		4
.L_197:
        /*0048*/ 	.byte	0x04, 0x17
        /*004a*/ 	.short	(.L_199 - .L_198)
.L_198:
        /*004c*/ 	.word	0x00000000
        /*0050*/ 	.short	0x0000
        /*0052*/ 	.short	0x0000
        /*0054*/ 	.byte	0x00, 0xf5, 0x21, 0x00


	//----- nvinfo : EIATTR_SPARSE_MMA_MASK
	.align		4
.L_199:
        /*0058*/ 	.byte	0x03, 0x50
        /*005a*/ 	.short	0x0000


	//----- nvinfo : EIATTR_MAXREG_COUNT
	.align		4
        /*005c*/ 	.byte	0x03, 0x1b
        /*005e*/ 	.short	0x00ff


	//----- nvinfo : EIATTR_MERCURY_ISA_VERSION
	.align		4
        /*0060*/ 	.byte	0x03, 0x5f
        /*0062*/ 	.short	0x0101


	//----- nvinfo : EIATTR_VRC_CTA_INIT_COUNT
	.align		4
        /*0064*/ 	.byte	0x02, 0x4a
	.zero		1
	.zero		1


	//----- nvinfo : EIATTR_EXIT_INSTR_OFFSETS
	.align		4
        /*0068*/ 	.byte	0x04, 0x1c
        /*006a*/ 	.short	(.L_201 - .L_200)


	//   ....[0]....
.L_200:
        /*006c*/ 	.word	0x00000080


	//   ....[1]....
        /*0070*/ 	.word	0x000003c0


	//----- nvinfo : EIATTR_CRS_STACK_SIZE
	.align		4
.L_201:
        /*0074*/ 	.byte	0x04, 0x1e
        /*0076*/ 	.short	(.L_203 - .L_202)
.L_202:
        /*0078*/ 	.word	0x00000000


	//----- nvinfo : EIATTR_CBANK_PARAM_SIZE
	.align		4
.L_203:
        /*007c*/ 	.byte	0x03, 0x19
        /*007e*/ 	.short	0x0020


	//----- nvinfo : EIATTR_PARAM_CBANK
	.align		4
        /*0080*/ 	.byte	0x04, 0x0a
        /*0082*/ 	.short	(.L_205 - .L_204)
	.align		4
.L_204:
        /*0084*/ 	.word	index@(.nv.constant0._Z23add_bias_sigmoid_kernelPfS_S_jj)
        /*0088*/ 	.short	0x0380
        /*008a*/ 	.short	0x0020


	//----- nvinfo : EIATTR_SW_WAR
	.align		4
.L_205:
        /*008c*/ 	.byte	0x04, 0x36
        /*008e*/ 	.short	(.L_207 - .L_206)
.L_206:
        /*0090*/ 	.word	0x00000008
.L_207:


//--------------------- .nv.info._Z20add_bias_relu_kernelPfS_S_jj --------------------------
	.section	.nv.info._Z20add_bias_relu_kernelPfS_S_jj,"",@"SHT_CUDA_INFO"
	.sectionflags	@""
	.align	4


	//----- nvinfo : EIATTR_CUDA_API_VERSION
	.align		4
        /*0000*/ 	.byte	0x04, 0x37
        /*0002*/ 	.short	(.L_209 - .L_208)
.L_208:
        /*0004*/ 	.word	0x00000082


	//----- nvinfo : EIATTR_KPARAM_INFO
	.align		4
.L_209:
        /*0008*/ 	.byte	0x04, 0x17
        /*000a*/ 	.short	(.L_211 - .L_210)
.L_210:
        /*000c*/ 	.word	0x00000000
        /*0010*/ 	.short	0x0004
        /*0012*/ 	.short	0x001c
        /*0014*/ 	.byte	0x00, 0xf0, 0x11, 0x00


	//----- nvinfo : EIATTR_KPARAM_INFO
	.align		4
.L_211:
        /*0018*/ 	.byte	0x04, 0x17
        /*001a*/ 	.short	(.L_213 - .L_212)
.L_212:
        /*001c*/ 	.word	0x00000000
        /*0020*/ 	.short	0x0003
        /*0022*/ 	.short	0x0018
        /*0024*/ 	.byte	0x00, 0xf0, 0x11, 0x00


	//----- nvinfo : EIATTR_KPARAM_INFO
	.align		4
.L_213:
        /*0028*/ 	.byte	0x04, 0x17
        /*002a*/ 	.short	(.L_215 - .L_214)
.L_214:
        /*002c*/ 	.word	0x00000000
        /*0030*/ 	.short	0x0002
        /*0032*/ 	.short	0x0010
        /*0034*/ 	.byte	0x00, 0xf5, 0x21, 0x00


	//----- nvinfo : EIATTR_KPARAM_INFO
	.align		4
.L_215:
        /*0038*/ 	.byte	0x04, 0x17
        /*003a*/ 	.short	(.L_217 - .L_216)
.L_216:
        /*003c*/ 	.word	0x00000000
        /*0040*/ 	.short	0x0001
        /*0042*/ 	.short	0x0008
        /*0044*/ 	.byte	0x00, 0xf5, 0x21, 0x00


	//----- nvinfo : EIATTR_KPARAM_INFO
	.align		4
.L_217:
        /*0048*/ 	.byte	0x04, 0x17
        /*004a*/ 	.short	(.L_219 - .L_218)
.L_218:
        /*004c*/ 	.word	0x00000000
        /*0050*/ 	.short	0x0000
        /*0052*/ 	.short	0x0000
        /*0054*/ 	.byte	0x00, 0xf5, 0x21, 0x00


	//----- nvinfo : EIATTR_SPARSE_MMA_MASK
	.align		4
.L_219:
        /*0058*/ 	.byte	0x03, 0x50
        /*005a*/ 	.short	0x0000


	//----- nvinfo : EIATTR_MAXREG_COUNT
	.align		4
        /*005c*/ 	.byte	0x03, 0x1b
        /*005e*/ 	.short	0x00ff


	//----- nvinfo : EIATTR_MERCURY_ISA_VERSION
	.align		4
        /*0060*/ 	.byte	0x03, 0x5f
        /*0062*/ 	.short	0x0101


	//----- nvinfo : EIATTR_VRC_CTA_INIT_COUNT
	.align		4
        /*0064*/ 	.byte	0x02, 0x4a
	.zero		1
	.zero		1


	//----- nvinfo : EIATTR_EXIT_INSTR_OFFSETS
	.align		4
        /*0068*/ 	.byte	0x04, 0x1c
        /*006a*/ 	.short	(.L_221 - .L_220)


	//   ....[0]....
.L_220:
        /*006c*/ 	.word	0x00000080


	//   ....[1]....
        /*0070*/ 	.word	0x00000260


	//----- nvinfo : EIATTR_CBANK_PARAM_SIZE
	.align		4
.L_221:
        /*0074*/ 	.byte	0x03, 0x19
        /*0076*/ 	.short	0x0020


	//----- nvinfo : EIATTR_PARAM_CBANK
	.align		4
        /*0078*/ 	.byte	0x04, 0x0a
        /*007a*/ 	.short	(.L_223 - .L_222)
	.align		4
.L_222:
        /*007c*/ 	.word	index@(.nv.constant0._Z20add_bias_relu_kernelPfS_S_jj)
        /*0080*/ 	.short	0x0380
        /*0082*/ 	.short	0x0020


	//----- nvinfo : EIATTR_SW_WAR
	.align		4
.L_223:
        /*0084*/ 	.byte	0x04, 0x36
        /*0086*/ 	.short	(.L_225 - .L_224)
.L_224:
        /*0088*/ 	.word	0x00000008
.L_225:


//--------------------- .nv.info._Z22mm_tiled_coarse_kernelPfS_S_jjj --------------------------
	.section	.nv.info._Z22mm_tiled_coarse_kernelPfS_S_jjj,"",@"SHT_CUDA_INFO"
	.sectionflags	@""
	.align	4


	//----- nvinfo : EIATTR_CUDA_API_VERSION
	.align		4
        /*0000*/ 	.byte	0x04, 0x37
        /*0002*/ 	.short	(.L_227 - .L_226)
.L_226:
        /*0004*/ 	.word	0x00000082


	//----- nvinfo : EIATTR_KPARAM_INFO
	.align		4
.L_227:
        /*0008*/ 	.byte	0x04, 0x17
        /*000a*/ 	.short	(.L_229 - .L_228)
.L_228:
        /*000c*/ 	.word	0x00000000
        /*0010*/ 	.short	0x0005
        /*0012*/ 	.short	0x0020
        /*0014*/ 	.byte	0x00, 0xf0, 0x11, 0x00


	//----- nvinfo : EIATTR_KPARAM_INFO
	.align		4
.L_229:
        /*0018*/ 	.byte	0x04, 0x17
        /*001a*/ 	.short	(.L_231 - .L_230)
.L_230:
        /*001c*/ 	.word	0x00000000
        /*0020*/ 	.short	0x0004
        /*0022*/ 	.short	0x001c
        /*0024*/ 	.byte	0x00, 0xf0, 0x11, 0x00


	//----- nvinfo : EIATTR_KPARAM_INFO
	.align		4
.L_231:
        /*0028*/ 	.byte	0x04, 0x17
        /*002a*/ 	.short	(.L_233 - .L_232)
.L_232:
        /*002c*/ 	.word	0x00000000
        /*0030*/ 	.short	0x0003
        /*0032*/ 	.short	0x0018
        /*0034*/ 	.byte	0x00, 0xf0, 0x11, 0x00


	//----- nvinfo : EIATTR_KPARAM_INFO
	.align		4
.L_233:
        /*0038*/ 	.byte	0x04, 0x17
        /*003a*/ 	.short	(.L_235 - .L_234)
.L_234:
        /*003c*/ 	.word	0x00000000
        /*0040*/ 	.short	0x0002
        /*0042*/ 	.short	0x0010
        /*0044*/ 	.byte	0x00, 0xf5, 0x21, 0x00


	//----- nvinfo : EIATTR_KPARAM_INFO
	.align		4
.L_235:
        /*0048*/ 	.byte	0x04, 0x17
        /*004a*/ 	.short	(.L_237 - .L_236)
.L_236:
        /*004c*/ 	.word	0x00000000
        /*0050*/ 	.short	0x0001
        /*0052*/ 	.short	0x0008
        /*0054*/ 	.byte	0x00, 0xf5, 0x21, 0x00


	//----- nvinfo : EIATTR_KPARAM_INFO
	.align		4
.L_237:
        /*0058*/ 	.byte	0x04, 0x17
        /*005a*/ 	.short	(.L_239 - .L_238)
.L_238:
        /*005c*/ 	.word	0x00000000
        /*0060*/ 	.short	0x0000
        /*0062*/ 	.short	0x0000
        /*0064*/ 	.byte	0x00, 0xf5, 0x21, 0x00


	//----- nvinfo : EIATTR_SPARSE_MMA_MASK
	.align		4
.L_239:
        /*0068*/ 	.byte	0x03, 0x50
        /*006a*/ 	.short	0x0000


	//----- nvinfo : EIATTR_MAXREG_COUNT
	.align		4
        /*006c*/ 	.byte	0x03, 0x1b
        /*006e*/ 	.short	0x00ff


	//----- nvinfo : EIATTR_NUM_BARRIERS
	.align		4
        /*0070*/ 	.byte	0x02, 0x4c
        /*0072*/ 	.byte	0x01
	.zero		1


	//----- nvinfo : EIATTR_MERCURY_ISA_VERSION
	.align		4
        /*0074*/ 	.byte	0x03, 0x5f
        /*0076*/ 	.short	0x0101


	//----- nvinfo : EIATTR_VRC_CTA_INIT_COUNT
	.align		4
        /*0078*/ 	.byte	0x02, 0x4a
	.zero		1
	.zero		1


	//----- nvinfo : EIATTR_EXIT_INSTR_OFFSETS
	.align		4
        /*007c*/ 	.byte	0x04, 0x1c
        /*007e*/ 	.short	(.L_241 - .L_240)


	//   ....[0]....
.L_240:
        /*0080*/ 	.word	0x00000fd0


	//   ....[1]....
        /*0084*/ 	.word	0x00001020


	//----- nvinfo : EIATTR_CRS_STACK_SIZE
	.align		4
.L_241:
        /*0088*/ 	.byte	0x04, 0x1e
        /*008a*/ 	.short	(.L_243 - .L_242)
.L_242:
        /*008c*/ 	.word	0x00000000


	//----- nvinfo : EIATTR_CBANK_PARAM_SIZE
	.align		4
.L_243:
        /*0090*/ 	.byte	0x03, 0x19
        /*0092*/ 	.short	0x0024


	//----- nvinfo : EIATTR_PARAM_CBANK
	.align		4
        /*0094*/ 	.byte	0x04, 0x0a
        /*0096*/ 	.short	(.L_245 - .L_244)
	.align		4
.L_244:
        /*0098*/ 	.word	index@(.nv.constant0._Z22mm_tiled_coarse_kernelPfS_S_jjj)
        /*009c*/ 	.short	0x0380
        /*009e*/ 	.short	0x0024


	//----- nvinfo : EIATTR_SW_WAR
	.align		4
.L_245:
        /*00a0*/ 	.byte	0x04, 0x36
        /*00a2*/ 	.short	(.L_247 - .L_246)
.L_246:
        /*00a4*/ 	.word	0x00000008
.L_247:


//--------------------- .nv.callgraph             --------------------------
	.section	.nv.callgraph,"",@"SHT_CUDA_CALLGRAPH"
	.align	4
	.sectionentsize	8
	.align		4
        /*0000*/ 	.word	0x00000000
	.align		4
        /*0004*/ 	.word	0xffffffff
	.align		4
        /*0008*/ 	.word	0x00000000
	.align		4
        /*000c*/ 	.word	0xfffffffe
	.align		4
        /*0010*/ 	.word	0x00000000
	.align		4
        /*0014*/ 	.word	0xfffffffd
	.align		4
        /*0018*/ 	.word	0x00000000
	.align		4
        /*001c*/ 	.word	0xfffffffc


//--------------------- .text._Z20update_biases_kernelPfS_fjj --------------------------
	.section	.text._Z20update_biases_kernelPfS_fjj,"ax",@progbits
	.align	128
        .global         _Z20update_biases_kernelPfS_fjj
        .type           _Z20update_biases_kernelPfS_fjj,@function
        .size           _Z20update_biases_kernelPfS_fjj,(.L_x_63 - _Z20update_biases_kernelPfS_fjj)
        .other          _Z20update_biases_kernelPfS_fjj,@"STO_CUDA_ENTRY STV_DEFAULT"
_Z20update_biases_kernelPfS_fjj:
.text._Z20update_biases_kernelPfS_fjj:
[----:B------:R-:W-:Y:S01]  /*0000*/  LDC R1, c[0x0][0x37c] ;  /* 0x0000df00ff017b82 */ /* 0x000fe20000000800 */
[----:B------:R-:W0:Y:S07]  /*0010*/  S2R R3, SR_TID.X ;  /* 0x0000000000037919 */ /* 0x000e2e0000002100 */
[----:B------:R-:W0:Y:S01]  /*0020*/  S2UR UR4, SR_CTAID.X ;  /* 0x00000000000479c3 */ /* 0x000e220000002500 */
[----:B------:R-:W1:Y:S07]  /*0030*/  LDCU UR5, c[0x0][0x394] ;  /* 0x00007280ff0577ac */ /* 0x000e6e0008000800 */
[----:B------:R-:W0:Y:S02]  /*0040*/  LDC R2, c[0x0][0x360] ;  /* 0x0000d800ff027b82 */ /* 0x000e240000000800 */
[----:B0-----:R-:W-:-:S05]  /*0050*/  IMAD R2, R2, UR4, R3 ;  /* 0x0000000402027c24 */ /* 0x001fca000f8e0203 */
[----:B-1----:R-:W-:-:S13]  /*0060*/  ISETP.GE.U32.AND P0, PT, R2, UR5, PT ;  /* 0x0000000502007c0c */ /* 0x002fda000bf06070 */
[----:B------:R-:W-:Y:S05]  /*0070*/  @P0 EXIT ;  /* 0x000000000000094d */ /* 0x000fea0003800000 */
[----:B------:R-:W0:Y:S01]  /*0080*/  LDC.64 R4, c[0x0][0x388] ;  /* 0x0000e200ff047b82 */ /* 0x000e220000000a00 */
[----:B------:R-:W1:Y:S01]  /*0090*/  LDCU.64 UR4, c[0x0][0x358] ;  /* 0x00006b00ff0477ac */ /* 0x000e620008000a00 */
[----:B------:R-:W2:Y:S01]  /*00a0*/  LDCU UR6, c[0x0][0x398] ;  /* 0x00007300ff0677ac */ /* 0x000ea20008000800 */
[----:B0-----:R-:W-:-:S05]  /*00b0*/  IMAD.WIDE.U32 R4, R2, 0x4, R4 ;  /* 0x0000000402047825 */ /* 0x001fca00078e0004 */
[----:B-1----:R-:W3:Y:S01]  /*00c0*/  LDG.E R0, desc[UR4][R4.64] ;  /* 0x0000000404007981 */ /* 0x002ee2000c1e1900 */
[----:B--2---:R-:W-:Y:S01]  /*00d0*/  I2FP.F32.U32 R3, UR6 ;  /* 0x0000000600037c45 */ /* 0x004fe20008201000 */
[----:B------:R-:W3:Y:S01]  /*00e0*/  LDCU UR6, c[0x0][0x390] ;  /* 0x00007200ff0677ac */ /* 0x000ee20008000800 */
[----:B------:R-:W-:Y:S02]  /*00f0*/  BSSY.RECONVERGENT B0, `(.L_x_0) ;  /* 0x000000d000007945 */ /* 0x000fe40003800200 */
[----:B------:R-:W0:Y:S02]  /*0100*/  MUFU.RCP R6, R3 ;  /* 0x0000000300067308 */ /* 0x000e240000001000 */
[----:B0-----:R-:W-:-:S04]  /*0110*/  FFMA R7, -R3, R6, 1 ;  /* 0x3f80000003077423 */ /* 0x001fc80000000106 */
[----:B------:R-:W-:Y:S01]  /*0120*/  FFMA R7, R6, R7, R6 ;  /* 0x0000000706077223 */ /* 0x000fe20000000006 */
[----:B---3--:R-:W-:-:S04]  /*0130*/  FMUL R0, R0, UR6 ;  /* 0x0000000600007c20 */ /* 0x008fc80008400000 */
[----:B------:R-:W0:Y:S01]  /*0140*/  FCHK P0, R0, R3 ;  /* 0x0000000300007302 */ /* 0x000e220000000000 */
[----:B------:R-:W-:-:S04]  /*0150*/  FFMA R6, R0, R7, RZ ;  /* 0x0000000700067223 */ /* 0x000fc800000000ff */
[----:B------:R-:W-:-:S04]  /*0160*/  FFMA R8, -R3, R6, R0 ;  /* 0x0000000603087223 */ /* 0x000fc80000000100 */
[----:B------:R-:W-:Y:S01]  /*0170*/  FFMA R6, R7, R8, R6 ;  /* 0x0000000807067223 */ /* 0x000fe20000000006 */
[----:B0-----:R-:W-:Y:S06]  /*0180*/  @!P0 BRA `(.L_x_1) ;  /* 0x00000000000c8947 */ /* 0x001fec0003800000 */
[----:B------:R-:W-:-:S07]  /*0190*/  MOV R4, 0x1b0 ;  /* 0x000001b000047802 */ /* 0x000fce0000000f00 */
[----:B------:R-:W-:Y:S05]  /*01a0*/  CALL.REL.NOINC `($__internal_0_$__cuda_sm3x_div_rn_noftz_f32_slowpath) ;  /* 0x0000000000207944 */ /* 0x000fea0003c00000 */
[----:B------:R-:W-:-:S07]  /*01b0*/  IMAD.MOV.U32 R6, RZ, RZ, R0 ;  /* 0x000000ffff067224 */ /* 0x000fce00078e0000 */
.L_x_1:
[----:B------:R-:W-:Y:S05]  /*01c0*/  BSYNC.RECONVERGENT B0 ;  /* 0x0000000000007941 */ /* 0x000fea0003800200 */
.L_x_0:
[----:B------:R-:W0:Y:S02]  /*01d0*/  LDC.64 R4, c[0x0][0x380] ;  /* 0x0000e000ff047b82 */ /* 0x000e240000000a00 */
[----:B0-----:R-:W-:-:S05]  /*01e0*/  IMAD.WIDE.U32 R2, R2, 0x4, R4 ;  /* 0x0000000402027825 */ /* 0x001fca00078e0004 */
[----:B------:R-:W2:Y:S02]  /*01f0*/  LDG.E R5, desc[UR4][R2.64] ;  /* 0x0000000402057981 */ /* 0x000ea4000c1e1900 */
[----:B--2---:R-:W-:-:S05]  /*0200*/  FADD R5, R5, -R6 ;  /* 0x8000000605057221 */ /* 0x004fca0000000000 */
[----:B------:R-:W-:Y:S01]  /*0210*/  STG.E desc[UR4][R2.64], R5 ;  /* 0x0000000502007986 */ /* 0x000fe2000c101904 */
[----:B------:R-:W-:Y:S05]  /*0220*/  EXIT ;  /* 0x000000000000794d */ /* 0x000fea0003800000 */
        .weak           $__internal_0_$__cuda_sm3x_div_rn_noftz_f32_slowpath
        .type           $__internal_0_$__cuda_sm3x_div_rn_noftz_f32_slowpath,@function
        .size           $__internal_0_$__cuda_sm3x_div_rn_noftz_f32_slowpath,(.L_x_63 - $__internal_0_$__cuda_sm3x_div_rn_noftz_f32_slowpath)
$__internal_0_$__cuda_sm3x_div_rn_noftz_f32_slowpath:
[--C-:B------:R-:W-:Y:S01]  /*0230*/  SHF.R.U32.HI R6, RZ, 0x17, R3.reuse ;  /* 0x00000017ff067819 */ /* 0x100fe20000011603 */
[----:B------:R-:W-:Y:S01]  /*0240*/  BSSY.RECONVERGENT B1, `(.L_x_2) ;  /* 0x0000064000017945 */ /* 0x000fe20003800200 */
[--C-:B------:R-:W-:Y:S01]  /*0250*/  SHF.R.U32.HI R5, RZ, 0x17, R0.reuse ;  /* 0x00000017ff057819 */ /* 0x100fe20000011600 */
[----:B------:R-:W-:Y:S01]  /*0260*/  IMAD.MOV.U32 R7, RZ, RZ, R0 ;  /* 0x000000ffff077224 */ /* 0x000fe200078e0000 */
[----:B------:R-:W-:Y:S01]  /*0270*/  LOP3.LUT R6, R6, 0xff, RZ, 0xc0, !PT ;  /* 0x000000ff06067812 */ /* 0x000fe200078ec0ff */
[----:B------:R-:W-:Y:S01]  /*0280*/  IMAD.MOV.U32 R8, RZ, RZ, R3 ;  /* 0x000000ffff087224 */ /* 0x000fe200078e0003 */
[----:B------:R-:W-:-:S03]  /*0290*/  LOP3.LUT R5, R5, 0xff, RZ, 0xc0, !PT ;  /* 0x000000ff05057812 */ /* 0x000fc600078ec0ff */
[----:B------:R-:W-:Y:S02]  /*02a0*/  VIADD R11, R6, 0xffffffff ;  /* 0xffffffff060b7836 */ /* 0x000fe40000000000 */
[----:B------:R-:W-:-:S03]  /*02b0*/  VIADD R10, R5, 0xffffffff ;  /* 0xffffffff050a7836 */ /* 0x000fc60000000000 */
[----:B------:R-:W-:-:S04]  /*02c0*/  ISETP.GT.U32.AND P0, PT, R11, 0xfd, PT ;  /* 0x000000fd0b00780c */ /* 0x000fc80003f04070 */
[----:B------:R-:W-:-:S13]  /*02d0*/  ISETP.GT.U32.OR P0, PT, R10, 0xfd, P0 ;  /* 0x000000fd0a00780c */ /* 0x000fda0000704470 */
[----:B------:R-:W-:Y:S01]  /*02e0*/  @!P0 IMAD.MOV.U32 R9, RZ, RZ, RZ ;  /* 0x000000ffff098224 */ /* 0x000fe200078e00ff */
[----:B------:R-:W-:Y:S06]  /*02f0*/  @!P0 BRA `(.L_x_3) ;  /* 0x00000000005c8947 */ /* 0x000fec0003800000 */
[----:B------:R-:W-:Y:S02]  /*0300*/  FSETP.GTU.FTZ.AND P0, PT, |R0|, +INF , PT ;  /* 0x7f8000000000780b */ /* 0x000fe40003f1c200 */
[----:B------:R-:W-:-:S04]  /*0310*/  FSETP.GTU.FTZ.AND P1, PT, |R3|, +INF , PT ;  /* 0x7f8000000300780b */ /* 0x000fc80003f3c200 */
[----:B------:R-:W-:-:S13]  /*0320*/  PLOP3.LUT P0, PT, P0, P1, PT, 0xf8, 0x8f ;  /* 0x00000000008f781c */ /* 0x000fda0000703f70 */
[----:B------:R-:W-:Y:S05]  /*0330*/  @P0 BRA `(.L_x_4) ;  /* 0x00000004004c0947 */ /* 0x000fea0003800000 */
[----:B------:R-:W-:-:S13]  /*0340*/  LOP3.LUT P0, RZ, R8, 0x7fffffff, R7, 0xc8, !PT ;  /* 0x7fffffff08ff7812 */ /* 0x000fda000780c807 */
[----:B------:R-:W-:Y:S05]  /*0350*/  @!P0 BRA `(.L_x_5) ;  /* 0x00000004003c8947 */ /* 0x000fea0003800000 */
[C---:B------:R-:W-:Y:S02]  /*0360*/  FSETP.NEU.FTZ.AND P2, PT, |R0|.reuse, +INF , PT ;  /* 0x7f8000000000780b */ /* 0x040fe40003f5d200 */
[----:B------:R-:W-:Y:S02]  /*0370*/  FSETP.NEU.FTZ.AND P1, PT, |R3|, +INF , PT ;  /* 0x7f8000000300780b */ /* 0x000fe40003f3d200 */
[----:B------:R-:W-:-:S11]  /*0380*/  FSETP.NEU.FTZ.AND P0, PT, |R0|, +INF , PT ;  /* 0x7f8000000000780b */ /* 0x000fd60003f1d200 */
[----:B------:R-:W-:Y:S05]  /*0390*/  @!P1 BRA !P2, `(.L_x_5) ;  /* 0x00000004002c9947 */ /* 0x000fea0005000000 */
[----:B------:R-:W-:-:S04]  /*03a0*/  LOP3.LUT P2, RZ, R7, 0x7fffffff, RZ, 0xc0, !PT ;  /* 0x7fffffff07ff7812 */ /* 0x000fc8000784c0ff */
[----:B------:R-:W-:-:S13]  /*03b0*/  PLOP3.LUT P1, PT, P1, P2, PT, 0x2f, 0xf2 ;  /* 0x0000000000f2781c */ /* 0x000fda0000f24577 */
[----:B------:R-:W-:Y:S05]  /*03c0*/  @P1 BRA `(.L_x_6) ;  /* 0x0000000400181947 */ /* 0x000fea0003800000 */
[----:B------:R-:W-:-:S04]  /*03d0*/  LOP3.LUT P1, RZ, R8, 0x7fffffff, RZ, 0xc0, !PT ;  /* 0x7fffffff08ff7812 */ /* 0x000fc8000782c0ff */
[----:B------:R-:W-:-:S13]  /*03e0*/  PLOP3.LUT P0, PT, P0, P1, PT, 0x2f, 0xf2 ;  /* 0x0000000000f2781c */ /* 0x000fda0000702577 */
[----:B------:R-:W-:Y:S05]  /*03f0*/  @P0 BRA `(.L_x_7) ;  /* 0x0000000400000947 */ /* 0x000fea0003800000 */
[----:B------:R-:W-:Y:S02]  /*0400*/  ISETP.GE.AND P0, PT, R10, RZ, PT ;  /* 0x000000ff0a00720c */ /* 0x000fe40003f06270 */
[----:B------:R-:W-:-:S11]  /*0410*/  ISETP.GE.AND P1, PT, R11, RZ, PT ;  /* 0x000000ff0b00720c */ /* 0x000fd60003f26270 */
[----:B------:R-:W-:Y:S02]  /*0420*/  @P0 IMAD.MOV.U32 R9, RZ, RZ, RZ ;  /* 0x000000ffff090224 */ /* 0x000fe400078e00ff */
[----:B------:R-:W-:Y:S01]  /*0430*/  @!P0 FFMA R7, R0, 1.84467440737095516160e+19, RZ ;  /* 0x5f80000000078823 */ /* 0x000fe200000000ff */
[----:B------:R-:W-:Y:S02]  /*0440*/  @!P0 IMAD.MOV.U32 R9, RZ, RZ, -0x40 ;  /* 0xffffffc0ff098424 */ /* 0x000fe400078e00ff */
[----:B------:R-:W-:Y:S02]  /*0450*/  @!P1 FFMA R8, R3, 1.84467440737095516160e+19, RZ ;  /* 0x5f80000003089823 */ /* 0x000fe400000000ff */
[----:B------:R-:W-:-:S07]  /*0460*/  @!P1 VIADD R9, R9, 0x40 ;  /* 0x0000004009099836 */ /* 0x000fce0000000000 */
.L_x_3:
[----:B------:R-:W-:Y:S01]  /*0470*/  LEA R3, R6, 0xc0800000, 0x17 ;  /* 0xc080000006037811 */ /* 0x000fe200078eb8ff */
[----:B------:R-:W-:Y:S01]  /*0480*/  VIADD R5, R5, 0xffffff81 ;  /* 0xffffff8105057836 */ /* 0x000fe20000000000 */
[----:B------:R-:W-:Y:S03]  /*0490*/  BSSY.RECONVERGENT B2, `(.L_x_8) ;  /* 0x0000035000027945 */ /* 0x000fe60003800200 */
[----:B------:R-:W-:Y:S01]  /*04a0*/  IMAD.IADD R3, R8, 0x1, -R3 ;  /* 0x0000000108037824 */ /* 0x000fe200078e0a03 */
[C---:B------:R-:W-:Y:S01]  /*04b0*/  IADD3 R6, PT, PT, R5.reuse, 0x7f, -R6 ;  /* 0x0000007f05067810 */ /* 0x040fe20007ffe806 */
[----:B------:R-:W-:Y:S02]  /*04c0*/  IMAD R0, R5, -0x800000, R7 ;  /* 0xff80000005007824 */ /* 0x000fe400078e0207 */
[----:B------:R-:W0:Y:S01]  /*04d0*/  MUFU.RCP R8, R3 ;  /* 0x0000000300087308 */ /* 0x000e220000001000 */
[----:B------:R-:W-:Y:S01]  /*04e0*/  FADD.FTZ R11, -R3, -RZ ;  /* 0x800000ff030b7221 */ /* 0x000fe20000010100 */
[----:B------:R-:W-:-:S03]  /*04f0*/  IMAD.IADD R6, R6, 0x1, R9 ;  /* 0x0000000106067824 */ /* 0x000fc600078e0209 */
[----:B0-----:R-:W-:-:S04]  /*0500*/  FFMA R13, R8, R11, 1 ;  /* 0x3f800000080d7423 */ /* 0x001fc8000000000b */
[----:B------:R-:W-:-:S04]  /*0510*/  FFMA R10, R8, R13, R8 ;  /* 0x0000000d080a7223 */ /* 0x000fc80000000008 */
[----:B------:R-:W-:-:S04]  /*0520*/  FFMA R7, R0, R10, RZ ;  /* 0x0000000a00077223 */ /* 0x000fc800000000ff */
[----:B------:R-:W-:-:S04]  /*0530*/  FFMA R8, R11, R7, R0 ;  /* 0x000000070b087223 */ /* 0x000fc80000000000 */
[----:B------:R-:W-:-:S04]  /*0540*/  FFMA R7, R10, R8, R7 ;  /* 0x000000080a077223 */ /* 0x000fc80000000007 */
[----:B------:R-:W-:-:S04]  /*0550*/  FFMA R8, R11, R7, R0 ;  /* 0x000000070b087223 */ /* 0x000fc80000000000 */
[----:B------:R-:W-:-:S05]  /*0560*/  FFMA R0, R10, R8, R7 ;  /* 0x000000080a007223 */ /* 0x000fca0000000007 */
[----:B------:R-:W-:-:S04]  /*0570*/  SHF.R.U32.HI R3, RZ, 0x17, R0 ;  /* 0x00000017ff037819 */ /* 0x000fc80000011600 */
[----:B------:R-:W-:-:S05]  /*0580*/  LOP3.LUT R3, R3, 0xff, RZ, 0xc0, !PT ;  /* 0x000000ff03037812 */ /* 0x000fca00078ec0ff */
[----:B------:R-:W-:-:S04]  /*0590*/  IMAD.IADD R9, R3, 0x1, R6 ;  /* 0x0000000103097824 */ /* 0x000fc800078e0206 */
[----:B------:R-:W-:-:S05]  /*05a0*/  VIADD R3, R9, 0xffffffff ;  /* 0xffffffff09037836 */ /* 0x000fca0000000000 */
[----:B------:R-:W-:-:S13]  /*05b0*/  ISETP.GE.U32.AND P0, PT, R3, 0xfe, PT ;  /* 0x000000fe0300780c */ /* 0x000fda0003f06070 */
[----:B------:R-:W-:Y:S05]  /*05c0*/  @!P0 BRA `(.L_x_9) ;  /* 0x0000000000808947 */ /* 0x000fea0003800000 */
[----:B------:R-:W-:-:S13]  /*05d0*/  ISETP.GT.AND P0, PT, R9, 0xfe, PT ;  /* 0x000000fe0900780c */ /* 0x000fda0003f04270 */
[----:B------:R-:W-:Y:S05]  /*05e0*/  @P0 BRA `(.L_x_10) ;  /* 0x00000000006c0947 */ /* 0x000fea0003800000 */
[----:B------:R-:W-:-:S13]  /*05f0*/  ISETP.GE.AND P0, PT, R9, 0x1, PT ;  /* 0x000000010900780c */ /* 0x000fda0003f06270 */
[----:B------:R-:W-:Y:S05]  /*0600*/  @P0 BRA `(.L_x_11) ;  /* 0x0000000000740947 */ /* 0x000fea0003800000 */
[----:B------:R-:W-:Y:S02]  /*0610*/  ISETP.GE.AND P0, PT, R9, -0x18, PT ;  /* 0xffffffe80900780c */ /* 0x000fe40003f06270 */
[----:B------:R-:W-:-:S11]  /*0620*/  LOP3.LUT R0, R0, 0x80000000, RZ, 0xc0, !PT ;  /* 0x8000000000007812 */ /* 0x000fd600078ec0ff */
[----:B------:R-:W-:Y:S05]  /*0630*/  @!P0 BRA `(.L_x_11) ;  /* 0x0000000000688947 */ /* 0x000fea0003800000 */
[CCC-:B------:R-:W-:Y:S01]  /*0640*/  FFMA.RZ R3, R10.reuse, R8.reuse, R7.reuse ;  /* 0x000000080a037223 */ /* 0x1c0fe2000000c007 */
[CCC-:B------:R-:W-:Y:S01]  /*0650*/  FFMA.RM R6, R10.reuse, R8.reuse, R7.reuse ;  /* 0x000000080a067223 */ /* 0x1c0fe20000004007 */
[C---:B------:R-:W-:Y:S02]  /*0660*/  ISETP.NE.AND P2, PT, R9.reuse, RZ, PT ;  /* 0x000000ff0900720c */ /* 0x040fe40003f45270 */
[----:B------:R-:W-:Y:S02]  /*0670*/  ISETP.NE.AND P1, PT, R9, RZ, PT ;  /* 0x000000ff0900720c */ /* 0x000fe40003f25270 */
[----:B------:R-:W-:Y:S01]  /*0680*/  LOP3.LUT R5, R3, 0x7fffff, RZ, 0xc0, !PT ;  /* 0x007fffff03057812 */ /* 0x000fe200078ec0ff */
[----:B------:R-:W-:Y:S01]  /*0690*/  FFMA.RP R3, R10, R8, R7 ;  /* 0x000000080a037223 */ /* 0x000fe20000008007 */
[----:B------:R-:W-:Y:S02]  /*06a0*/  VIADD R8, R9, 0x20 ;  /* 0x0000002009087836 */ /* 0x000fe40000000000 */
[----:B------:R-:W-:Y:S01]  /*06b0*/  LOP3.LUT R5, R5, 0x800000, RZ, 0xfc, !PT ;  /* 0x0080000005057812 */ /* 0x000fe200078efcff */
[----:B------:R-:W-:Y:S01]  /*06c0*/  IMAD.MOV R7, RZ, RZ, -R9 ;  /* 0x000000ffff077224 */ /* 0x000fe200078e0a09 */
[----:B------:R-:W-:-:S02]  /*06d0*/  FSETP.NEU.FTZ.AND P0, PT, R3, R6, PT ;  /* 0x000000060300720b */ /* 0x000fc40003f1d000 */
[----:B------:R-:W-:Y:S02]  /*06e0*/  SHF.L.U32 R8, R5, R8, RZ ;  /* 0x0000000805087219 */ /* 0x000fe400000006ff */
[----:B------:R-:W-:Y:S02]  /*06f0*/  SEL R6, R7, RZ, P2 ;  /* 0x000000ff07067207 */ /* 0x000fe40001000000 */
[----:B------:R-:W-:Y:S02]  /*0700*/  ISETP.NE.AND P1, PT, R8, RZ, P1 ;  /* 0x000000ff0800720c */ /* 0x000fe40000f25270 */
[----:B------:R-:W-:Y:S02]  /*0710*/  SHF.R.U32.HI R6, RZ, R6, R5 ;  /* 0x00000006ff067219 */ /* 0x000fe40000011605 */
[----:B------:R-:W-:Y:S02]  /*0720*/  PLOP3.LUT P0, PT, P0, P1, PT, 0xf8, 0x8f ;  /* 0x00000000008f781c */ /* 0x000fe40000703f70 */
[----:B------:R-:W-:-:S02]  /*0730*/  SHF.R.U32.HI R8, RZ, 0x1, R6 ;  /* 0x00000001ff087819 */ /* 0x000fc40000011606 */
[----:B------:R-:W-:-:S04]  /*0740*/  SEL R3, RZ, 0x1, !P0 ;  /* 0x00000001ff037807 */ /* 0x000fc80004000000 */
[----:B------:R-:W-:-:S04]  /*0750*/  LOP3.LUT R3, R3, 0x1, R8, 0xf8, !PT ;  /* 0x0000000103037812 */ /* 0x000fc800078ef808 */
[----:B------:R-:W-:-:S05]  /*0760*/  LOP3.LUT R3, R3, R6, RZ, 0xc0, !PT ;  /* 0x0000000603037212 */ /* 0x000fca00078ec0ff */
[----:B------:R-:W-:-:S05]  /*0770*/  IMAD.IADD R3, R8, 0x1, R3 ;  /* 0x0000000108037824 */ /* 0x000fca00078e0203 */
[----:B------:R-:W-:Y:S01]  /*0780*/  LOP3.LUT R0, R3, R0, RZ, 0xfc, !PT ;  /* 0x0000000003007212 */ /* 0x000fe200078efcff */
[----:B------:R-:W-:Y:S06]  /*0790*/  BRA `(.L_x_11) ;  /* 0x0000000000107947 */ /* 0x000fec0003800000 */
.L_x_10:
[----:B------:R-:W-:-:S04]  /*07a0*/  LOP3.LUT R0, R0, 0x80000000, RZ, 0xc0, !PT ;  /* 0x8000000000007812 */ /* 0x000fc800078ec0ff */
[----:B------:R-:W-:Y:S01]  /*07b0*/  LOP3.LUT R0, R0, 0x7f800000, RZ, 0xfc, !PT ;  /* 0x7f80000000007812 */ /* 0x000fe200078efcff */
[----:B------:R-:W-:Y:S06]  /*07c0*/  BRA `(.L_x_11) ;  /* 0x0000000000047947 */ /* 0x000fec0003800000 */
.L_x_9:
[----:B------:R-:W-:-:S07]  /*07d0*/  IMAD R0, R6, 0x800000, R0 ;  /* 0x0080000006007824 */ /* 0x000fce00078e0200 */
.L_x_11:
[----:B------:R-:W-:Y:S05]  /*07e0*/  BSYNC.RECONVERGENT B2 ;  /* 0x0000000000027941 */ /* 0x000fea0003800200 */
.L_x_8:
[----:B------:R-:W-:Y:S05]  /*07f0*/  BRA `(.L_x_12) ;  /* 0x0000000000207947 */ /* 0x000fea0003800000 */
.L_x_7:
[----:B------:R-:W-:-:S04]  /*0800*/  LOP3.LUT R0, R8, 0x80000000, R7, 0x48, !PT ;  /* 0x8000000008007812 */ /* 0x000fc800078e4807 */
[----:B------:R-:W-:Y:S01]  /*0810*/  LOP3.LUT R0, R0, 0x7f800000, RZ, 0xfc, !PT ;  /* 0x7f80000000007812 */ /* 0x000fe200078efcff */
[----:B------:R-:W-:Y:S06]  /*0820*/  BRA `(.L_x_12) ;  /* 0x0000000000147947 */ /* 0x000fec0003800000 */
.L_x_6:
[----:B------:R-:W-:Y:S01]  /*0830*/  LOP3.LUT R0, R8, 0x80000000, R7, 0x48, !PT ;  /* 0x8000000008007812 */ /* 0x000fe200078e4807 */
[----:B------:R-:W-:Y:S06]  /*0840*/  BRA `(.L_x_12) ;  /* 0x00000000000c7947 */ /* 0x000fec0003800000 */
.L_x_5:
[----:B------:R-:W0:Y:S01]  /*0850*/  MUFU.RSQ R0, -QNAN ;  /* 0xffc0000000007908 */ /* 0x000e220000001400 */
[----:B------:R-:W-:Y:S05]  /*0860*/  BRA `(.L_x_12) ;  /* 0x0000000000047947 */ /* 0x000fea0003800000 */
.L_x_4:
[----:B------:R-:W-:-:S07]  /*0870*/  FADD.FTZ R0, R0, R3 ;  /* 0x0000000300007221 */ /* 0x000fce0000010000 */
.L_x_12:
[----:B------:R-:W-:Y:S05]  /*0880*/  BSYNC.RECONVERGENT B1 ;  /* 0x0000000000017941 */ /* 0x000fea0003800200 */
.L_x_2:
[----:B------:R-:W-:-:S04]  /*0890*/  IMAD.MOV.U32 R5, RZ, RZ, 0x0 ;  /* 0x00000000ff057424 */ /* 0x000fc800078e00ff */
[----:B0-----:R-:W-:Y:S05]  /*08a0*/  RET.REL.NODEC R4 `(_Z20update_biases_kernelPfS_fjj) ;  /* 0xfffffff404d47950 */ /* 0x001fea0003c3ffff */
.L_x_13:
[----:B------:R-:W-:-:S00]  /*08b0*/  BRA `(.L_x_13) ;  /* 0xfffffffc00fc7947 */ /* 0x000fc0000383ffff */
[----:B------:R-:W-:-:S00]  /*08c0*/  NOP ;  /* 0x0000000000007918 */ /* 0x000fc00000000000 */
        /* <DEDUP_REMOVED lines=11> */
.L_x_63:


//--------------------- .text._Z21update_weights_kernelPfS_fjj --------------------------
	.section	.text._Z21update_weights_kernelPfS_fjj,"ax",@progbits
	.align	128
        .global         _Z21update_weights_kernelPfS_fjj
        .type           _Z21update_weights_kernelPfS_fjj,@function
        .size           _Z21update_weights_kernelPfS_fjj,(.L_x_64 - _Z21update_weights_kernelPfS_fjj)
        .other          _Z21update_weights_kernelPfS_fjj,@"STO_CUDA_ENTRY STV_DEFAULT"
_Z21update_weights_kernelPfS_fjj:
.text._Z21update_weights_kernelPfS_fjj:
        /* <DEDUP_REMOVED lines=26> */
[----:B------:R-:W-:Y:S05]  /*01a0*/  CALL.REL.NOINC `($__internal_1_$__cuda_sm3x_div_rn_noftz_f32_slowpath) ;  /* 0x0000000000207944 */ /* 0x000fea0003c00000 */
[----:B------:R-:W-:-:S07]  /*01b0*/  IMAD.MOV.U32 R6, RZ, RZ, R0 ;  /* 0x000000ffff067224 */ /* 0x000fce00078e0000 */
.L_x_15:
[----:B------:R-:W-:Y:S05]  /*01c0*/  BSYNC.RECONVERGENT B0 ;  /* 0x0000000000007941 */ /* 0x000fea0003800200 */
.L_x_14:
[----:B------:R-:W0:Y:S02]  /*01d0*/  LDC.64 R4, c[0x0][0x380] ;  /* 0x0000e000ff047b82 */ /* 0x000e240000000a00 */
[----:B0-----:R-:W-:-:S05]  /*01e0*/  IMAD.WIDE.U32 R2, R2, 0x4, R4 ;  /* 0x0000000402027825 */ /* 0x001fca00078e0004 */
[----:B------:R-:W2:Y:S02]  /*01f0*/  LDG.E R5, desc[UR4][R2.64] ;  /* 0x0000000402057981 */ /* 0x000ea4000c1e1900 */
[----:B--2---:R-:W-:-:S05]  /*0200*/  FADD R5, R5, -R6 ;  /* 0x8000000605057221 */ /* 0x004fca0000000000 */
[----:B------:R-:W-:Y:S01]  /*0210*/  STG.E desc[UR4][R2.64], R5 ;  /* 0x0000000502007986 */ /* 0x000fe2000c101904 */
[----:B------:R-:W-:Y:S05]  /*0220*/  EXIT ;  /* 0x000000000000794d */ /* 0x000fea0003800000 */
        .weak           $__internal_1_$__cuda_sm3x_div_rn_noftz_f32_slowpath
        .type           $__internal_1_$__cuda_sm3x_div_rn_noftz_f32_slowpath,@function
        .size           $__internal_1_$__cuda_sm3x_div_rn_noftz_f32_slowpath,(.L_x_64 - $__internal_1_$__cuda_sm3x_div_rn_noftz_f32_slowpath)
$__internal_1_$__cuda_sm3x_div_rn_noftz_f32_slowpath:
        /* <DEDUP_REMOVED lines=36> */
.L_x_17:
        /* <DEDUP_REMOVED lines=51> */
.L_x_24:
[----:B------:R-:W-:-:S04]  /*07a0*/  LOP3.LUT R0, R0, 0x80000000, RZ, 0xc0, !PT ;  /* 0x8000000000007812 */ /* 0x000fc800078ec0ff */
[----:B------:R-:W-:Y:S01]  /*07b0*/  LOP3.LUT R0, R0, 0x7f800000, RZ, 0xfc, !PT ;  /* 0x7f80000000007812 */ /* 0x000fe200078efcff */
[----:B------:R-:W-:Y:S06]  /*07c0*/  BRA `(.L_x_25) ;  /* 0x0000000000047947 */ /* 0x000fec0003800000 */
.L_x_23:
[----:B------:R-:W-:-:S07]  /*07d0*/  IMAD R0, R6, 0x800000, R0 ;  /* 0x0080000006007824 */ /* 0x000fce00078e0200 */
.L_x_25:
[----:B------:R-:W-:Y:S05]  /*07e0*/  BSYNC.RECONVERGENT B2 ;  /* 0x0000000000027941 */ /* 0x000fea0003800200 */
.L_x_22:
[----:B------:R-:W-:Y:S05]  /*07f0*/  BRA `(.L_x_26) ;  /* 0x0000000000207947 */ /* 0x000fea0003800000 */
.L_x_21:
[----:B------:R-:W-:-:S04]  /*0800*/  LOP3.LUT R0, R8, 0x80000000, R7, 0x48, !PT ;  /* 0x8000000008007812 */ /* 0x000fc800078e4807 */
[----:B------:R-:W-:Y:S01]  /*0810*/  LOP3.LUT R0, R0, 0x7f800000, RZ, 0xfc, !PT ;  /* 0x7f80000000007812 */ /* 0x000fe200078efcff */
[----:B------:R-:W-:Y:S06]  /*0820*/  BRA `(.L_x_26) ;  /* 0x0000000000147947 */ /* 0x000fec0003800000 */
.L_x_20:
[----:B------:R-:W-:Y:S01]  /*0830*/  LOP3.LUT R0, R8, 0x80000000, R7, 0x48, !PT ;  /* 0x8000000008007812 */ /* 0x000fe200078e4807 */
[----:B------:R-:W-:Y:S06]  /*0840*/  BRA `(.L_x_26) ;  /* 0x00000000000c7947 */ /* 0x000fec0003800000 */
.L_x_19:
[----:B------:R-:W0:Y:S01]  /*0850*/  MUFU.RSQ R0, -QNAN ;  /* 0xffc0000000007908 */ /* 0x000e220000001400 */
[----:B------:R-:W-:Y:S05]  /*0860*/  BRA `(.L_x_26) ;  /* 0x0000000000047947 */ /* 0x000fea0003800000 */
.L_x_18:
[----:B------:R-:W-:-:S07]  /*0870*/  FADD.FTZ R0, R0, R3 ;  /* 0x0000000300007221 */ /* 0x000fce0000010000 */
.L_x_26:
[----:B------:R-:W-:Y:S05]  /*0880*/  BSYNC.RECONVERGENT B1 ;  /* 0x0000000000017941 */ /* 0x000fea0003800200 */
.L_x_16:
[----:B------:R-:W-:-:S04]  /*0890*/  IMAD.MOV.U32 R5, RZ, RZ, 0x0 ;  /* 0x00000000ff057424 */ /* 0x000fc800078e00ff */
[----:B0-----:R-:W-:Y:S05]  /*08a0*/  RET.REL.NODEC R4 `(_Z21update_weights_kernelPfS_fjj) ;  /* 0xfffffff404d47950 */ /* 0x001fea0003c3ffff */
.L_x_27:
        /* <DEDUP_REMOVED lines=13> */
.L_x_64:


//--------------------- .text._Z23transpose_matrix_kernelPfS_jj --------------------------
	.section	.text._Z23transpose_matrix_kernelPfS_jj,"ax",@progbits
	.align	128
        .global         _Z23transpose_matrix_kernelPfS_jj
        .type           _Z23transpose_matrix_kernelPfS_jj,@function
        .size           _Z23transpose_matrix_kernelPfS_jj,(.L_x_69 - _Z23transpose_matrix_kernelPfS_jj)
        .other          _Z23transpose_matrix_kernelPfS_jj,@"STO_CUDA_ENTRY STV_DEFAULT"
_Z23transpose_matrix_kernelPfS_jj:
.text._Z23transpose_matrix_kernelPfS_jj:
[----:B------:R-:W-:Y:S01]  /*0000*/  LDC R1, c[0x0][0x37c] ;  /* 0x0000df00ff017b82 */ /* 0x000fe20000000800 */
[----:B------:R-:W0:Y:S07]  /*0010*/  S2R R2, SR_TID.Y ;  /* 0x0000000000027919 */ /* 0x000e2e0000002200 */
[----:B------:R-:W1:Y:S01]  /*0020*/  LDC R0, c[0x0][0x360] ;  /* 0x0000d800ff007b82 */ /* 0x000e620000000800 */
[----:B------:R-:W2:Y:S01]  /*0030*/  LDCU.64 UR6, c[0x0][0x390] ;  /* 0x00007200ff0677ac */ /* 0x000ea20008000a00 */
[----:B------:R-:W1:Y:S06]  /*0040*/  S2R R3, SR_TID.X ;  /* 0x0000000000037919 */ /* 0x000e6c0000002100 */
[----:B------:R-:W0:Y:S08]  /*0050*/  S2UR UR5, SR_CTAID.Y ;  /* 0x00000000000579c3 */ /* 0x000e300000002600 */
[----:B------:R-:W0:Y:S08]  /*0060*/  LDC R7, c[0x0][0x364] ;  /* 0x0000d900ff077b82 */ /* 0x000e300000000800 */
[----:B------:R-:W1:Y:S01]  /*0070*/  S2UR UR4, SR_CTAID.X ;  /* 0x00000000000479c3 */ /* 0x000e620000002500 */
[----:B0-----:R-:W-:-:S05]  /*0080*/  IMAD R7, R7, UR5, R2 ;  /* 0x0000000507077c24 */ /* 0x001fca000f8e0202 */
[----:B--2---:R-:W-:Y:S01]  /*0090*/  ISETP.GE.U32.AND P0, PT, R7, UR7, PT ;  /* 0x0000000707007c0c */ /* 0x004fe2000bf06070 */
[----:B-1----:R-:W-:-:S05]  /*00a0*/  IMAD R0, R0, UR4, R3 ;  /* 0x0000000400007c24 */ /* 0x002fca000f8e0203 */
[----:B------:R-:W-:-:S13]  /*00b0*/  ISETP.GE.U32.OR P0, PT, R0, UR6, P0 ;  /* 0x0000000600007c0c */ /* 0x000fda0008706470 */
[----:B------:R-:W-:Y:S05]  /*00c0*/  @P0 EXIT ;  /* 0x000000000000094d */ /* 0x000fea0003800000 */
[----:B------:R-:W0:Y:S01]  /*00d0*/  LDC.64 R2, c[0x0][0x380] ;  /* 0x0000e000ff027b82 */ /* 0x000e220000000a00 */
[----:B------:R-:W1:Y:S01]  /*00e0*/  LDCU.64 UR4, c[0x0][0x358] ;  /* 0x00006b00ff0477ac */ /* 0x000e620008000a00 */
[----:B------:R-:W-:-:S04]  /*00f0*/  IMAD R5, R7, UR6, R0 ;  /* 0x0000000607057c24 */ /* 0x000fc8000f8e0200 */
[----:B0-----:R-:W-:Y:S02]  /*0100*/  IMAD.WIDE.U32 R2, R5, 0x4, R2 ;  /* 0x0000000405027825 */ /* 0x001fe400078e0002 */
[----:B------:R-:W0:Y:S04]  /*0110*/  LDC.64 R4, c[0x0][0x388] ;  /* 0x0000e200ff047b82 */ /* 0x000e280000000a00 */
[----:B-1----:R-:W2:Y:S01]  /*0120*/  LDG.E R3, desc[UR4][R2.64] ;  /* 0x0000000402037981 */ /* 0x002ea2000c1e1900 */
[----:B------:R-:W-:-:S04]  /*0130*/  IMAD R7, R0, UR7, R7 ;  /* 0x0000000700077c24 */ /* 0x000fc8000f8e0207 */
[----:B0-----:R-:W-:-:S05]  /*0140*/  IMAD.WIDE.U32 R4, R7, 0x4, R4 ;  /* 0x0000000407047825 */ /* 0x001fca00078e0004 */
[----:B--2---:R-:W-:Y:S01]  /*0150*/  STG.E desc[UR4][R4.64], R3 ;  /* 0x0000000304007986 */ /* 0x004fe2000c101904 */
[----:B------:R-:W-:Y:S05]  /*0160*/  EXIT ;  /* 0x000000000000794d */ /* 0x000fea0003800000 */
.L_x_28:
        /* <DEDUP_REMOVED lines=9> */
.L_x_69:


//--------------------- .text._Z20sum_over_rows_kernelPfS_jj --------------------------
	.section	.text._Z20sum_over_rows_kernelPfS_jj,"ax",@progbits
	.align	128
        .global         _Z20sum_over_rows_kernelPfS_jj
        .type           _Z20sum_over_rows_kernelPfS_jj,@function
        .size           _Z20sum_over_rows_kernelPfS_jj,(.L_x_70 - _Z20sum_over_rows_kernelPfS_jj)
        .other          _Z20sum_over_rows_kernelPfS_jj,@"STO_CUDA_ENTRY STV_DEFAULT"
_Z20sum_over_rows_kernelPfS_jj:
.text._Z20sum_over_rows_kernelPfS_jj:
[----:B------:R-:W-:Y:S01]  /*0000*/  LDC R1, c[0x0][0x37c] ;  /* 0x0000df00ff017b82 */ /* 0x000fe20000000800 */
[----:B------:R-:W0:Y:S07]  /*0010*/  S2R R5, SR_TID.X ;  /* 0x0000000000057919 */ /* 0x000e2e0000002100 */
[----:B------:R-:W1:Y:S01]  /*0020*/  S2UR UR5, SR_CTAID.X ;  /* 0x00000000000579c3 */ /* 0x000e620000002500 */
[----:B------:R-:W1:Y:S07]  /*0030*/  LDCU UR4, c[0x0][0x360] ;  /* 0x00006c00ff0477ac */ /* 0x000e6e0008000800 */
[----:B------:R-:W2:Y:S01]  /*0040*/  LDC R0, c[0x0][0x394] ;  /* 0x0000e500ff007b82 */ /* 0x000ea20000000800 */
[----:B-1----:R-:W-:-:S06]  /*0050*/  UIMAD UR5, UR5, UR4, URZ ;  /* 0x00000004050572a4 */ /* 0x002fcc000f8e02ff */
[----:B0-----:R-:W-:-:S04]  /*0060*/  IADD3 R3, PT, PT, R5, UR5, RZ ;  /* 0x0000000505037c10 */ /* 0x001fc8000fffe0ff */
[----:B--2---:R-:W-:-:S13]  /*0070*/  ISETP.GE.U32.AND P0, PT, R3, R0, PT ;  /* 0x000000000300720c */ /* 0x004fda0003f06070 */
[----:B------:R-:W-:Y:S05]  /*0080*/  @P0 EXIT ;  /* 0x000000000000094d */ /* 0x000fea0003800000 */
[----:B------:R-:W0:Y:S01]  /*0090*/  LDCU UR6, c[0x0][0x390] ;  /* 0x00007200ff0677ac */ /* 0x000e220008000800 */
[----:B------:R-:W-:Y:S01]  /*00a0*/  HFMA2 R16, -RZ, RZ, 0, 0 ;  /* 0x00000000ff107431 */ /* 0x000fe200000001ff */
[----:B------:R-:W1:Y:S01]  /*00b0*/  LDCU.64 UR10, c[0x0][0x358] ;  /* 0x00006b00ff0a77ac */ /* 0x000e620008000a00 */
[----:B0-----:R-:W-:-:S09]  /*00c0*/  UISETP.NE.AND UP0, UPT, UR6, URZ, UPT ;  /* 0x000000ff0600728c */ /* 0x001fd2000bf05270 */
[----:B-1----:R-:W-:Y:S05]  /*00d0*/  BRA.U !UP0, `(.L_x_29) ;  /* 0x0000000908987547 */ /* 0x002fea000b800000 */
[----:B------:R-:W-:Y:S01]  /*00e0*/  UISETP.GE.U32.AND UP1, UPT, UR6, 0x10, UPT ;  /* 0x000000100600788c */ /* 0x000fe2000bf26070 */
[----:B------:R-:W-:Y:S01]  /*00f0*/  MOV R16, RZ ;  /* 0x000000ff00107202 */ /* 0x000fe20000000f00 */
[----:B------:R-:W-:Y:S01]  /*0100*/  ULOP3.LUT UR7, UR6, 0xf, URZ, 0xc0, !UPT ;  /* 0x0000000f06077892 */ /* 0x000fe2000f8ec0ff */
[----:B------:R-:W-:-:S03]  /*0110*/  UMOV UR4, URZ ;  /* 0x000000ff00047c82 */ /* 0x000fc60008000000 */
[----:B------:R-:W-:-:S03]  /*0120*/  UISETP.NE.AND UP0, UPT, UR7, URZ, UPT ;  /* 0x000000ff0700728c */ /* 0x000fc6000bf05270 */
[----:B------:R-:W-:Y:S08]  /*0130*/  BRA.U !UP1, `(.L_x_30) ;  /* 0x00000005095c7547 */ /* 0x000ff0000b800000 */
[----:B------:R-:W0:Y:S01]  /*0140*/  LDC.64 R22, c[0x0][0x380] ;  /* 0x0000e000ff167b82 */ /* 0x000e220000000a00 */
[----:B------:R-:W-:Y:S01]  /*0150*/  ULOP3.LUT UR4, UR6, 0xfffffff0, URZ, 0xc0, !UPT ;  /* 0xfffffff006047892 */ /* 0x000fe2000f8ec0ff */
[C---:B------:R-:W-:Y:S01]  /*0160*/  IADD3 R5, PT, PT, R0.reuse, UR5, R5 ;  /* 0x0000000500057c10 */ /* 0x040fe2000fffe005 */
[C-C-:B------:R-:W-:Y:S01]  /*0170*/  IMAD R9, R0.reuse, 0x3, R3.reuse ;  /* 0x0000000300097824 */ /* 0x140fe200078e0203 */
[CC--:B------:R-:W-:Y:S01]  /*0180*/  LEA R7, R0.reuse, R3.reuse, 0x1 ;  /* 0x0000000300077211 */ /* 0x0c0fe200078e08ff */
[C-C-:B------:R-:W-:Y:S01]  /*0190*/  IMAD R13, R0.reuse, 0x5, R3.reuse ;  /* 0x00000005000d7824 */ /* 0x140fe200078e0203 */
[CC--:B------:R-:W-:Y:S01]  /*01a0*/  LEA R11, R0.reuse, R3.reuse, 0x2 ;  /* 0x00000003000b7211 */ /* 0x0c0fe200078e10ff */
[C-C-:B------:R-:W-:Y:S01]  /*01b0*/  IMAD R15, R0.reuse, 0x6, R3.reuse ;  /* 0x00000006000f7824 */ /* 0x140fe200078e0203 */
[CC--:B------:R-:W-:Y:S01]  /*01c0*/  LEA R19, R0.reuse, R3.reuse, 0x3 ;  /* 0x0000000300137211 */ /* 0x0c0fe200078e18ff */
[C-C-:B------:R-:W-:Y:S01]  /*01d0*/  IMAD R17, R0.reuse, 0x7, R3.reuse ;  /* 0x0000000700117824 */ /* 0x140fe200078e0203 */
[----:B------:R-:W-:Y:S01]  /*01e0*/  MOV R16, RZ ;  /* 0x000000ff00107202 */ /* 0x000fe20000000f00 */
[C-C-:B------:R-:W-:Y:S01]  /*01f0*/  IMAD R21, R0.reuse, 0x9, R3.reuse ;  /* 0x0000000900157824 */ /* 0x140fe200078e0203 */
[----:B------:R-:W-:Y:S01]  /*0200*/  MOV R12, R3 ;  /* 0x00000003000c7202 */ /* 0x000fe20000000f00 */
[C-C-:B------:R-:W-:Y:S01]  /*0210*/  IMAD R29, R0.reuse, 0xa, R3.reuse ;  /* 0x0000000a001d7824 */ /* 0x140fe200078e0203 */
[----:B------:R-:W-:Y:S01]  /*0220*/  UIADD3 UR8, UPT, UPT, -UR4, URZ, URZ ;  /* 0x000000ff04087290 */ /* 0x000fe2000fffe1ff */
[----:B------:R-:W-:-:S02]  /*0230*/  IMAD R2, R0, 0xb, R3 ;  /* 0x0000000b00027824 */ /* 0x000fc400078e0203 */
[C-C-:B------:R-:W-:Y:S02]  /*0240*/  IMAD R4, R0.reuse, 0xc, R3.reuse ;  /* 0x0000000c00047824 */ /* 0x140fe400078e0203 */
[C-C-:B------:R-:W-:Y:S02]  /*0250*/  IMAD R6, R0.reuse, 0xd, R3.reuse ;  /* 0x0000000d00067824 */ /* 0x140fe400078e0203 */
[C-C-:B------:R-:W-:Y:S02]  /*0260*/  IMAD R8, R0.reuse, 0xe, R3.reuse ;  /* 0x0000000e00087824 */ /* 0x140fe400078e0203 */
[----:B------:R-:W-:-:S07]  /*0270*/  IMAD R10, R0, 0xf, R3 ;  /* 0x0000000f000a7824 */ /* 0x000fce00078e0203 */
.L_x_31:
[----:B0-----:R-:W-:-:S04]  /*0280*/  IMAD.WIDE.U32 R24, R12, 0x4, R22 ;  /* 0x000000040c187825 */ /* 0x001fc800078e0016 */
[--C-:B------:R-:W-:Y:S01]  /*0290*/  IMAD.WIDE.U32 R26, R5, 0x4, R22.reuse ;  /* 0x00000004051a7825 */ /* 0x100fe200078e0016 */
[----:B------:R0:W2:Y:S04]  /*02a0*/  LDG.E R18, desc[UR10][R24.64] ;  /* 0x0000000a18127981 */ /* 0x0000a8000c1e1900 */
[----:B------:R-:W3:Y:S01]  /*02b0*/  LDG.E R14, desc[UR10][R26.64] ;  /* 0x0000000a1a0e7981 */ /* 0x000ee2000c1e1900 */
[----:B0-----:R-:W-:-:S05]  /*02c0*/  IMAD.WIDE.U32 R24, R7, 0x4, R22 ;  /* 0x0000000407187825 */ /* 0x001fca00078e0016 */
[----:B------:R0:W4:Y:S02]  /*02d0*/  LDG.E R20, desc[UR10][R24.64] ;  /* 0x0000000a18147981 */ /* 0x000124000c1e1900 */
[----:B0-----:R-:W-:-:S05]  /*02e0*/  IMAD.WIDE.U32 R24, R9, 0x4, R22 ;  /* 0x0000000409187825 */ /* 0x001fca00078e0016 */
[----:B------:R0:W5:Y:S01]  /*02f0*/  LDG.E R28, desc[UR10][R24.64] ;  /* 0x0000000a181c7981 */ /* 0x000162000c1e1900 */
[----:B------:R-:W-:-:S04]  /*0300*/  IMAD.WIDE.U32 R26, R11, 0x4, R22 ;  /* 0x000000040b1a7825 */ /* 0x000fc800078e0016 */
[----:B0-----:R-:W-:-:S04]  /*0310*/  IMAD.WIDE.U32 R24, R13, 0x4, R22 ;  /* 0x000000040d187825 */ /* 0x001fc800078e0016 */
[----:B--2---:R-:W-:Y:S02]  /*0320*/  FADD R18, R18, R16 ;  /* 0x0000001012127221 */ /* 0x004fe40000000000 */
[----:B------:R-:W2:Y:S02]  /*0330*/  LDG.E R16, desc[UR10][R24.64] ;  /* 0x0000000a18107981 */ /* 0x000ea4000c1e1900 */
[----:B---3--:R-:W-:Y:S02]  /*0340*/  FADD R18, R18, R14 ;  /* 0x0000000e12127221 */ /* 0x008fe40000000000 */
[----:B------:R0:W3:Y:S02]  /*0350*/  LDG.E R14, desc[UR10][R26.64] ;  /* 0x0000000a1a0e7981 */ /* 0x0000e4000c1e1900 */
[----:B----4-:R-:W-:Y:S01]  /*0360*/  FADD R20, R18, R20 ;  /* 0x0000001412147221 */ /* 0x010fe20000000000 */
[----:B0-----:R-:W-:-:S05]  /*0370*/  IMAD.WIDE.U32 R26, R15, 0x4, R22 ;  /* 0x000000040f1a7825 */ /* 0x001fca00078e0016 */
[----:B------:R0:W4:Y:S01]  /*0380*/  LDG.E R18, desc[UR10][R26.64] ;  /* 0x0000000a1a127981 */ /* 0x000122000c1e1900 */
[----:B------:R-:W-:-:S04]  /*0390*/  IMAD.WIDE.U32 R24, R17, 0x4, R22 ;  /* 0x0000000411187825 */ /* 0x000fc800078e0016 */
[----:B-----5:R-:W-:Y:S02]  /*03a0*/  FADD R28, R20, R28 ;  /* 0x0000001c141c7221 */ /* 0x020fe40000000000 */
[----:B------:R1:W5:Y:S01]  /*03b0*/  LDG.E R20, desc[UR10][R24.64] ;  /* 0x0000000a18147981 */ /* 0x000362000c1e1900 */
[----:B0-----:R-:W-:-:S04]  /*03c0*/  IMAD.WIDE.U32 R26, R21, 0x4, R22 ;  /* 0x00000004151a7825 */ /* 0x001fc800078e0016 */
[----:B-1----:R-:W-:-:S04]  /*03d0*/  IMAD.WIDE.U32 R24, R19, 0x4, R22 ;  /* 0x0000000413187825 */ /* 0x002fc800078e0016 */
[----:B---3--:R-:W-:-:S04]  /*03e0*/  FADD R14, R28, R14 ;  /* 0x0000000e1c0e7221 */ /* 0x008fc80000000000 */
[----:B--2---:R-:W-:Y:S02]  /*03f0*/  FADD R16, R14, R16 ;  /* 0x000000100e107221 */ /* 0x004fe40000000000 */
[----:B------:R0:W2:Y:S02]  /*0400*/  LDG.E R14, desc[UR10][R24.64] ;  /* 0x0000000a180e7981 */ /* 0x0000a4000c1e1900 */
[----:B----4-:R-:W-:Y:S02]  /*0410*/  FADD R16, R16, R18 ;  /* 0x0000001210107221 */ /* 0x010fe40000000000 */
[----:B------:R1:W3:Y:S01]  /*0420*/  LDG.E R18, desc[UR10][R26.64] ;  /* 0x0000000a1a127981 */ /* 0x0002e2000c1e1900 */
[----:B0-----:R-:W-:-:S04]  /*0430*/  IMAD.WIDE.U32 R24, R2, 0x4, R22 ;  /* 0x0000000402187825 */ /* 0x001fc800078e0016 */
[----:B-1----:R-:W-:-:S04]  /*0440*/  IMAD.WIDE.U32 R26, R29, 0x4, R22 ;  /* 0x000000041d1a7825 */ /* 0x002fc800078e0016 */
[----:B-----5:R-:W-:Y:S02]  /*0450*/  FADD R20, R16, R20 ;  /* 0x0000001410147221 */ /* 0x020fe40000000000 */
[----:B------:R0:W4:Y:S04]  /*0460*/  LDG.E R16, desc[UR10][R24.64] ;  /* 0x0000000a18107981 */ /* 0x000128000c1e1900 */
[----:B------:R1:W5:Y:S01]  /*0470*/  LDG.E R28, desc[UR10][R26.64] ;  /* 0x0000000a1a1c7981 */ /* 0x000362000c1e1900 */
[----:B0-----:R-:W-:-:S04]  /*0480*/  IMAD.WIDE.U32 R24, R4, 0x4, R22 ;  /* 0x0000000404187825 */ /* 0x001fc800078e0016 */
[----:B-1----:R-:W-:-:S04]  /*0490*/  IMAD.WIDE.U32 R26, R6, 0x4, R22 ;  /* 0x00000004061a7825 */ /* 0x002fc800078e0016 */
[----:B--2---:R-:W-:Y:S02]  /*04a0*/  FADD R14, R20, R14 ;  /* 0x0000000e140e7221 */ /* 0x004fe40000000000 */
[----:B------:R0:W2:Y:S02]  /*04b0*/  LDG.E R20, desc[UR10][R26.64] ;  /* 0x0000000a1a147981 */ /* 0x0000a4000c1e1900 */
[----:B---3--:R-:W-:Y:S02]  /*04c0*/  FADD R18, R14, R18 ;  /* 0x000000120e127221 */ /* 0x008fe40000000000 */
[----:B------:R1:W3:Y:S01]  /*04d0*/  LDG.E R14, desc[UR10][R24.64] ;  /* 0x0000000a180e7981 */ /* 0x0002e2000c1e1900 */
[----:B0-----:R-:W-:-:S04]  /*04e0*/  IMAD.WIDE.U32 R26, R8, 0x4, R22 ;  /* 0x00000004081a7825 */ /* 0x001fc800078e0016 */
[----:B-1----:R-:W-:-:S04]  /*04f0*/  IMAD.WIDE.U32 R24, R10, 0x4, R22 ;  /* 0x000000040a187825 */ /* 0x002fc800078e0016 */
[----:B-----5:R-:W-:Y:S02]  /*0500*/  FADD R18, R18, R28 ;  /* 0x0000001c12127221 */ /* 0x020fe40000000000 */
[----:B------:R-:W5:Y:S02]  /*0510*/  LDG.E R28, desc[UR10][R24.64] ;  /* 0x0000000a181c7981 */ /* 0x000f64000c1e1900 */
[----:B----4-:R-:W-:Y:S02]  /*0520*/  FADD R16, R18, R16 ;  /* 0x0000001012107221 */ /* 0x010fe40000000000 */
[----:B------:R-:W4:Y:S01]  /*0530*/  LDG.E R18, desc[UR10][R26.64] ;  /* 0x0000000a1a127981 */ /* 0x000f22000c1e1900 */
[----:B------:R-:W-:-:S04]  /*0540*/  UIADD3 UR8, UPT, UPT, UR8, 0x10, URZ ;  /* 0x0000001008087890 */ /* 0x000fc8000fffe0ff */
[----:B------:R-:W-:Y:S01]  /*0550*/  UISETP.NE.AND UP1, UPT, UR8, URZ, UPT ;  /* 0x000000ff0800728c */ /* 0x000fe2000bf25270 */
[C---:B------:R-:W-:Y:S02]  /*0560*/  LEA R12, R0.reuse, R12, 0x4 ;  /* 0x0000000c000c7211 */ /* 0x040fe400078e20ff */
[C---:B------:R-:W-:Y:S02]  /*0570*/  LEA R5, R0.reuse, R5, 0x4 ;  /* 0x0000000500057211 */ /* 0x040fe400078e20ff */
[C---:B------:R-:W-:Y:S02]  /*0580*/  LEA R7, R0.reuse, R7, 0x4 ;  /* 0x0000000700077211 */ /* 0x040fe400078e20ff */
[C---:B------:R-:W-:Y:S02]  /*0590*/  LEA R9, R0.reuse, R9, 0x4 ;  /* 0x0000000900097211 */ /* 0x040fe400078e20ff */
[C---:B------:R-:W-:Y:S02]  /*05a0*/  LEA R11, R0.reuse, R11, 0x4 ;  /* 0x0000000b000b7211 */ /* 0x040fe400078e20ff */
[----:B------:R-:W-:-:S02]  /*05b0*/  LEA R13, R0, R13, 0x4 ;  /* 0x0000000d000d7211 */ /* 0x000fc400078e20ff */
        /* <DEDUP_REMOVED lines=9> */
[----:B------:R-:W-:Y:S01]  /*0650*/  LEA R10, R0, R10, 0x4 ;  /* 0x0000000a000a7211 */ /* 0x000fe200078e20ff */
[----:B---3--:R-:W-:-:S04]  /*0660*/  FADD R14, R16, R14 ;  /* 0x0000000e100e7221 */ /* 0x008fc80000000000 */
[----:B--2---:R-:W-:-:S04]  /*0670*/  FADD R14, R14, R20 ;  /* 0x000000140e0e7221 */ /* 0x004fc80000000000 */
[----:B----4-:R-:W-:-:S04]  /*0680*/  FADD R14, R14, R18 ;  /* 0x000000120e0e7221 */ /* 0x010fc80000000000 */
[----:B-----5:R-:W-:Y:S01]  /*0690*/  FADD R16, R14, R28 ;  /* 0x0000001c0e107221 */ /* 0x020fe20000000000 */
[----:B------:R-:W-:Y:S06]  /*06a0*/  BRA.U UP1, `(.L_x_31) ;  /* 0xfffffff901f47547 */ /* 0x000fec000b83ffff */
.L_x_30:
[----:B------:R-:W-:Y:S05]  /*06b0*/  BRA.U !UP0, `(.L_x_29) ;  /* 0x0000000508207547 */ /* 0x000fea000b800000 */
[----:B------:R-:W-:Y:S02]  /*06c0*/  UISETP.GE.U32.AND UP0, UPT, UR7, 0x8, UPT ;  /* 0x000000080700788c */ /* 0x000fe4000bf06070 */
[----:B------:R-:W-:-:S04]  /*06d0*/  ULOP3.LUT UR8, UR6, 0x7, URZ, 0xc0, !UPT ;  /* 0x0000000706087892 */ /* 0x000fc8000f8ec0ff */
[----:B------:R-:W-:-:S03]  /*06e0*/  UISETP.NE.AND UP1, UPT, UR8, URZ, UPT ;  /* 0x000000ff0800728c */ /* 0x000fc6000bf25270 */
[----:B------:R-:W-:Y:S08]  /*06f0*/  BRA.U !UP0, `(.L_x_32) ;  /* 0x0000000108887547 */ /* 0x000ff0000b800000 */
[----:B------:R-:W0:Y:S01]  /*0700*/  LDC.64 R4, c[0x0][0x380] ;  /* 0x0000e000ff047b82 */ /* 0x000e220000000a00 */
[----:B------:R-:W-:-:S05]  /*0710*/  IMAD R7, R0, UR4, R3 ;  /* 0x0000000400077c24 */ /* 0x000fca000f8e0203 */
[----:B------:R-:W-:-:S04]  /*0720*/  IADD3 R9, PT, PT, R7, R0, RZ ;  /* 0x0000000007097210 */ /* 0x000fc80007ffe0ff */
[----:B------:R-:W-:-:S04]  /*0730*/  IADD3 R11, PT, PT, R9, R0, RZ ;  /* 0x00000000090b7210 */ /* 0x000fc80007ffe0ff */
[----:B------:R-:W-:Y:S01]  /*0740*/  IADD3 R13, PT, PT, R11, R0, RZ ;  /* 0x000000000b0d7210 */ /* 0x000fe20007ffe0ff */
[----:B0-----:R-:W-:-:S04]  /*0750*/  IMAD.WIDE.U32 R6, R7, 0x4, R4 ;  /* 0x0000000407067825 */ /* 0x001fc800078e0004 */
[--C-:B------:R-:W-:Y:S02]  /*0760*/  IMAD.WIDE.U32 R8, R9, 0x4, R4.reuse ;  /* 0x0000000409087825 */ /* 0x100fe400078e0004 */
[----:B------:R-:W2:Y:S02]  /*0770*/  LDG.E R7, desc[UR10][R6.64] ;  /* 0x0000000a06077981 */ /* 0x000ea4000c1e1900 */
[--C-:B------:R-:W-:Y:S01]  /*0780*/  IMAD.WIDE.U32 R10, R11, 0x4, R4.reuse ;  /* 0x000000040b0a7825 */ /* 0x100fe200078e0004 */
[CC--:B------:R-:W-:Y:S01]  /*0790*/  IADD3 R15, PT, PT, R13.reuse, R0.reuse, RZ ;  /* 0x000000000d0f7210 */ /* 0x0c0fe20007ffe0ff */
[----:B------:R0:W3:Y:S02]  /*07a0*/  LDG.E R2, desc[UR10][R8.64] ;  /* 0x0000000a08027981 */ /* 0x0000e4000c1e1900 */
[--C-:B------:R-:W-:Y:S01]  /*07b0*/  IMAD.WIDE.U32 R12, R13, 0x4, R4.reuse ;  /* 0x000000040d0c7825 */ /* 0x100fe200078e0004 */
[CC--:B------:R-:W-:Y:S01]  /*07c0*/  IADD3 R19, PT, PT, R15.reuse, R0.reuse, RZ ;  /* 0x000000000f137210 */ /* 0x0c0fe20007ffe0ff */
[----:B------:R-:W4:Y:S02]  /*07d0*/  LDG.E R11, desc[UR10][R10.64] ;  /* 0x0000000a0a0b7981 */ /* 0x000f24000c1e1900 */
[--C-:B------:R-:W-:Y:S01]  /*07e0*/  IMAD.WIDE.U32 R14, R15, 0x4, R4.reuse ;  /* 0x000000040f0e7825 */ /* 0x100fe200078e0004 */
[CC--:B------:R-:W-:Y:S01]  /*07f0*/  IADD3 R17, PT, PT, R19.reuse, R0.reuse, RZ ;  /* 0x0000000013117210 */ /* 0x0c0fe20007ffe0ff */
[----:B------:R-:W5:Y:S02]  /*0800*/  LDG.E R13, desc[UR10][R12.64] ;  /* 0x0000000a0c0d7981 */ /* 0x000f64000c1e1900 */
[--C-:B------:R-:W-:Y:S01]  /*0810*/  IMAD.WIDE.U32 R18, R19, 0x4, R4.reuse ;  /* 0x0000000413127825 */ /* 0x100fe200078e0004 */
[C---:B------:R-:W-:Y:S01]  /*0820*/  IADD3 R21, PT, PT, R17.reuse, R0, RZ ;  /* 0x0000000011157210 */ /* 0x040fe20007ffe0ff */
[----:B------:R-:W5:Y:S02]  /*0830*/  LDG.E R15, desc[UR10][R14.64] ;  /* 0x0000000a0e0f7981 */ /* 0x000f64000c1e1900 */
[----:B0-----:R-:W-:-:S02]  /*0840*/  IMAD.WIDE.U32 R8, R17, 0x4, R4 ;  /* 0x0000000411087825 */ /* 0x001fc400078e0004 */
[----:B------:R-:W5:Y:S02]  /*0850*/  LDG.E R19, desc[UR10][R18.64] ;  /* 0x0000000a12137981 */ /* 0x000f64000c1e1900 */
[----:B------:R-:W-:Y:S02]  /*0860*/  IMAD.WIDE.U32 R4, R21, 0x4, R4 ;  /* 0x0000000415047825 */ /* 0x000fe400078e0004 */
[----:B------:R-:W5:Y:S04]  /*0870*/  LDG.E R9, desc[UR10][R8.64] ;  /* 0x0000000a08097981 */ /* 0x000f68000c1e1900 */
[----:B------:R-:W5:Y:S01]  /*0880*/  LDG.E R5, desc[UR10][R4.64] ;  /* 0x0000000a04057981 */ /* 0x000f62000c1e1900 */
[----:B------:R-:W-:Y:S01]  /*0890*/  UIADD3 UR4, UPT, UPT, UR4, 0x8, URZ ;  /* 0x0000000804047890 */ /* 0x000fe2000fffe0ff */
[----:B--2---:R-:W-:-:S04]  /*08a0*/  FADD R7, R16, R7 ;  /* 0x0000000710077221 */ /* 0x004fc80000000000 */
[----:B---3--:R-:W-:-:S04]  /*08b0*/  FADD R2, R7, R2 ;  /* 0x0000000207027221 */ /* 0x008fc80000000000 */
[----:B----4-:R-:W-:-:S04]  /*08c0*/  FADD R2, R2, R11 ;  /* 0x0000000b02027221 */ /* 0x010fc80000000000 */
[----:B-----5:R-:W-:-:S04]  /*08d0*/  FADD R2, R2, R13 ;  /* 0x0000000d02027221 */ /* 0x020fc80000000000 */
[----:B------:R-:W-:-:S04]  /*08e0*/  FADD R2, R2, R15 ;  /* 0x0000000f02027221 */ /* 0x000fc80000000000 */
[----:B------:R-:W-:-:S04]  /*08f0*/  FADD R2, R2, R19 ;  /* 0x0000001302027221 */ /* 0x000fc80000000000 */
[----:B------:R-:W-:-:S04]  /*0900*/  FADD R2, R2, R9 ;  /* 0x0000000902027221 */ /* 0x000fc80000000000 */
[----:B------:R-:W-:-:S07]  /*0910*/  FADD R16, R2, R5 ;  /* 0x0000000502107221 */ /* 0x000fce0000000000 */
.L_x_32:
        /* <DEDUP_REMOVED lines=13> */
[--C-:B------:R-:W-:Y:S02]  /*09f0*/  IMAD.WIDE.U32 R10, R11, 0x4, R4.reuse ;  /* 0x000000040b0a7825 */ /* 0x100fe400078e0004 */
[----:B------:R-:W3:Y:S02]  /*0a00*/  LDG.E R9, desc[UR10][R8.64] ;  /* 0x0000000a08097981 */ /* 0x000ee4000c1e1900 */
[----:B------:R-:W-:Y:S02]  /*0a10*/  IMAD.WIDE.U32 R4, R13, 0x4, R4 ;  /* 0x000000040d047825 */ /* 0x000fe400078e0004 */
[----:B------:R-:W4:Y:S04]  /*0a20*/  LDG.E R11, desc[UR10][R10.64] ;  /* 0x0000000a0a0b7981 */ /* 0x000f28000c1e1900 */
[----:B------:R-:W5:Y:S01]  /*0a30*/  LDG.E R5, desc[UR10][R4.64] ;  /* 0x0000000a04057981 */ /* 0x000f62000c1e1900 */
[----:B------:R-:W-:Y:S01]  /*0a40*/  UIADD3 UR4, UPT, UPT, UR4, 0x4, URZ ;  /* 0x0000000404047890 */ /* 0x000fe2000fffe0ff */
[----:B--2---:R-:W-:-:S04]  /*0a50*/  FADD R16, R16, R7 ;  /* 0x0000000710107221 */ /* 0x004fc80000000000 */
[----:B---3--:R-:W-:-:S04]  /*0a60*/  FADD R16, R16, R9 ;  /* 0x0000000910107221 */ /* 0x008fc80000000000 */
[----:B----4-:R-:W-:-:S04]  /*0a70*/  FADD R16, R16, R11 ;  /* 0x0000000b10107221 */ /* 0x010fc80000000000 */
[----:B-----5:R-:W-:-:S07]  /*0a80*/  FADD R16, R16, R5 ;  /* 0x0000000510107221 */ /* 0x020fce0000000000 */
.L_x_33:
[----:B------:R-:W-:Y:S05]  /*0a90*/  BRA.U !UP1, `(.L_x_29) ;  /* 0x0000000109287547 */ /* 0x000fea000b800000 */
[----:B------:R-:W0:Y:S01]  /*0aa0*/  LDC.64 R6, c[0x0][0x380] ;  /* 0x0000e000ff067b82 */ /* 0x000e220000000a00 */
[----:B------:R-:W-:Y:S01]  /*0ab0*/  IMAD R9, R0, UR4, R3 ;  /* 0x0000000400097c24 */ /* 0x000fe2000f8e0203 */
[----:B------:R-:W-:-:S12]  /*0ac0*/  UIADD3 UR6, UPT, UPT, -UR6, URZ, URZ ;  /* 0x000000ff06067290 */ /* 0x000fd8000fffe1ff */
.L_x_34:
[----:B0-----:R-:W-:-:S06]  /*0ad0*/  IMAD.WIDE.U32 R4, R9, 0x4, R6 ;  /* 0x0000000409047825 */ /* 0x001fcc00078e0006 */
[----:B------:R-:W2:Y:S01]  /*0ae0*/  LDG.E R5, desc[UR10][R4.64] ;  /* 0x0000000a04057981 */ /* 0x000ea2000c1e1900 */
[----:B------:R-:W-:Y:S01]  /*0af0*/  UIADD3 UR6, UPT, UPT, UR6, 0x1, URZ ;  /* 0x0000000106067890 */ /* 0x000fe2000fffe0ff */
[----:B------:R-:W-:-:S03]  /*0b00*/  IADD3 R9, PT, PT, R9, R0, RZ ;  /* 0x0000000009097210 */ /* 0x000fc60007ffe0ff */
[----:B------:R-:W-:Y:S01]  /*0b10*/  UISETP.NE.AND UP0, UPT, UR6, URZ, UPT ;  /* 0x000000ff0600728c */ /* 0x000fe2000bf05270 */
[----:B--2---:R-:W-:-:S08]  /*0b20*/  FADD R16, R5, R16 ;  /* 0x0000001005107221 */ /* 0x004fd00000000000 */
[----:B------:R-:W-:Y:S05]  /*0b30*/  BRA.U UP0, `(.L_x_34) ;  /* 0xfffffffd00e47547 */ /* 0x000fea000b83ffff */
.L_x_29:
[----:B------:R-:W0:Y:S02]  /*0b40*/  LDC.64 R4, c[0x0][0x388] ;  /* 0x0000e200ff047b82 */ /* 0x000e240000000a00 */
[----:B0-----:R-:W-:-:S05]  /*0b50*/  IMAD.WIDE.U32 R2, R3, 0x4, R4 ;  /* 0x0000000403027825 */ /* 0x001fca00078e0004 */
[----:B------:R-:W-:Y:S01]  /*0b60*/  STG.E desc[UR10][R2.64], R16 ;  /* 0x0000001002007986 */ /* 0x000fe2000c10190a */
[----:B------:R-:W-:Y:S05]  /*0b70*/  EXIT ;  /* 0x000000000000794d */ /* 0x000fea0003800000 */
.L_x_35:
        /* <DEDUP_REMOVED lines=16> */
.L_x_70:


//--------------------- .text._Z18compute_dZ2_kernelPfS_S_j --------------------------
	.section	.text._Z18compute_dZ2_kernelPfS_S_j,"ax",@progbits
	.align	128
        .global         _Z18compute_dZ2_kernelPfS_S_j
        .type           _Z18compute_dZ2_kernelPfS_S_j,@function
        .size           _Z18compute_dZ2_kernelPfS_S_j,(.L_x_71 - _Z18compute_dZ2_kernelPfS_S_j)
        .other          _Z18compute_dZ2_kernelPfS_S_j,@"STO_CUDA_ENTRY STV_DEFAULT"
_Z18compute_dZ2_kernelPfS_S_j:
.text._Z18compute_dZ2_kernelPfS_S_j:
        /* <DEDUP_REMOVED lines=9> */
[----:B------:R-:W1:Y:S07]  /*0090*/  LDCU.64 UR4, c[0x0][0x358] ;  /* 0x00006b00ff0477ac */ /* 0x000e6e0008000a00 */
[----:B------:R-:W2:Y:S08]  /*00a0*/  LDC.64 R4, c[0x0][0x388] ;  /* 0x0000e200ff047b82 */ /* 0x000eb00000000a00 */
[----:B------:R-:W3:Y:S01]  /*00b0*/  LDC.64 R6, c[0x0][0x390] ;  /* 0x0000e400ff067b82 */ /* 0x000ee20000000a00 */
[----:B0-----:R-:W-:-:S06]  /*00c0*/  IMAD.WIDE.U32 R2, R9, 0x4, R2 ;  /* 0x0000000409027825 */ /* 0x001fcc00078e0002 */
[----:B-1----:R-:W4:Y:S01]  /*00d0*/  LDG.E R2, desc[UR4][R2.64] ;  /* 0x0000000402027981 */ /* 0x002f22000c1e1900 */
[----:B--2---:R-:W-:-:S06]  /*00e0*/  IMAD.WIDE.U32 R4, R9, 0x4, R4 ;  /* 0x0000000409047825 */ /* 0x004fcc00078e0004 */
[----:B------:R-:W4:Y:S01]  /*00f0*/  LDG.E R5, desc[UR4][R4.64] ;  /* 0x0000000404057981 */ /* 0x000f22000c1e1900 */
[----:B---3--:R-:W-:-:S04]  /*0100*/  IMAD.WIDE.U32 R6, R9, 0x4, R6 ;  /* 0x0000000409067825 */ /* 0x008fc800078e0006 */
[----:B----4-:R-:W-:-:S05]  /*0110*/  FADD R9, R2, -R5 ;  /* 0x8000000502097221 */ /* 0x010fca0000000000 */
[----:B------:R-:W-:Y:S01]  /*0120*/  STG.E desc[UR4][R6.64], R9 ;  /* 0x0000000906007986 */ /* 0x000fe2000c101904 */
[----:B------:R-:W-:Y:S05]  /*0130*/  EXIT ;  /* 0x000000000000794d */ /* 0x000fea0003800000 */
.L_x_36:
        /* <DEDUP_REMOVED lines=12> */
.L_x_71:


//--------------------- .text._Z16threshold_kernelPfj --------------------------
	.section	.text._Z16threshold_kernelPfj,"ax",@progbits
	.align	128
        .global         _Z16threshold_kernelPfj
        .type           _Z16threshold_kernelPfj,@function
        .size           _Z16threshold_kernelPfj,(.L_x_72 - _Z16threshold_kernelPfj)
        .other          _Z16threshold_kernelPfj,@"STO_CUDA_ENTRY STV_DEFAULT"
_Z16threshold_kernelPfj:
.text._Z16threshold_kernelPfj:
        /* <DEDUP_REMOVED lines=10> */
[----:B0-----:R-:W-:-:S05]  /*00a0*/  IMAD.WIDE.U32 R2, R5, 0x4, R2 ;  /* 0x0000000405027825 */ /* 0x001fca00078e0002 */
[----:B-1----:R-:W2:Y:S02]  /*00b0*/  LDG.E R0, desc[UR4][R2.64] ;  /* 0x0000000402007981 */ /* 0x002ea4000c1e1900 */
[----:B--2---:R-:W-:-:S05]  /*00c0*/  FSET.BF.GE.AND R5, R0, 0.5, PT ;  /* 0x3f0000000005780a */ /* 0x004fca0003806000 */
[----:B------:R-:W-:Y:S01]  /*00d0*/  STG.E desc[UR4][R2.64], R5 ;  /* 0x0000000502007986 */ /* 0x000fe2000c101904 */
[----:B------:R-:W-:Y:S05]  /*00e0*/  EXIT ;  /* 0x000000000000794d */ /* 0x000fea0003800000 */
.L_x_37:
        /* <DEDUP_REMOVED lines=9> */
.L_x_72:


//--------------------- .text._Z28activation_derivative_kernelPfS_jjb --------------------------
	.section	.text._Z28activation_derivative_kernelPfS_jjb,"ax",@progbits
	.align	128
        .global         _Z28activation_derivative_kernelPfS_jjb
        .type           _Z28activation_derivative_kernelPfS_jjb,@function
        .size           _Z28activation_derivative_kernelPfS_jjb,(.L_x_65 - _Z28activation_derivative_kernelPfS_jjb)
        .other          _Z28activation_derivative_kernelPfS_jjb,@"STO_CUDA_ENTRY STV_DEFAULT"
_Z28activation_derivative_kernelPfS_jjb:
.text._Z28activation_derivative_kernelPfS_jjb:
[----:B------:R-:W-:Y:S01]  /*0000*/  LDC R1, c[0x0][0x37c] ;  /* 0x0000df00ff017b82 */ /* 0x000fe20000000800 */
[----:B------:R-:W0:Y:S07]  /*0010*/  S2R R0, SR_TID.X ;  /* 0x0000000000007919 */ /* 0x000e2e0000002100 */
[----:B------:R-:W0:Y:S01]  /*0020*/  S2UR UR6, SR_CTAID.X ;  /* 0x00000000000679c3 */ /* 0x000e220000002500 */
[----:B------:R-:W1:Y:S07]  /*0030*/  LDCU.64 UR4, c[0x0][0x390] ;  /* 0x00007200ff0477ac */ /* 0x000e6e0008000a00 */
[----:B------:R-:W0:Y:S01]  /*0040*/  LDC R3, c[0x0][0x360] ;  /* 0x0000d800ff037b82 */ /* 0x000e220000000800 */
[----:B-1----:R-:W-:Y:S01]  /*0050*/  UIMAD UR4, UR5, UR4, URZ ;  /* 0x00000004050472a4 */ /* 0x002fe2000f8e02ff */
[----:B0-----:R-:W-:-:S05]  /*0060*/  IMAD R3, R3, UR6, R0 ;  /* 0x0000000603037c24 */ /* 0x001fca000f8e0200 */
[----:B------:R-:W-:-:S13]  /*0070*/  ISETP.GE.U32.AND P0, PT, R3, UR4, PT ;  /* 0x0000000403007c0c */ /* 0x000fda000bf06070 */
[----:B------:R-:W-:Y:S05]  /*0080*/  @P0 EXIT ;  /* 0x000000000000094d */ /* 0x000fea0003800000 */
[----:B------:R-:W0:Y:S02]  /*0090*/  LDCU.U8 UR4, c[0x0][0x398] ;  /* 0x00007300ff0477ac */ /* 0x000e240008000000 */
[----:B0-----:R-:W-:-:S04]  /*00a0*/  UPRMT UR4, UR4, 0x8880, URZ ;  /* 0x0000888004047896 */ /* 0x001fc800080000ff */
[----:B------:R-:W-:-:S07]  /*00b0*/  UISETP.NE.AND UP0, UPT, UR4, URZ, UPT ;  /* 0x000000ff0400728c */ /* 0x000fce000bf05270 */
[----:B------:R-:W0:Y:S02]  /*00c0*/  LDCU.64 UR4, c[0x0][0x358] ;  /* 0x00006b00ff0477ac */ /* 0x000e240008000a00 */
[----:B------:R-:W-:Y:S05]  /*00d0*/  BRA.U !UP0, `(.L_x_38) ;  /* 0x0000000108287547 */ /* 0x000fea000b800000 */
[----:B------:R-:W1:Y:S08]  /*00e0*/  LDC.64 R4, c[0x0][0x380] ;  /* 0x0000e000ff047b82 */ /* 0x000e700000000a00 */
[----:B------:R-:W2:Y:S01]  /*00f0*/  LDC.64 R6, c[0x0][0x388] ;  /* 0x0000e200ff067b82 */ /* 0x000ea20000000a00 */
[----:B-1----:R-:W-:-:S06]  /*0100*/  IMAD.WIDE.U32 R4, R3, 0x4, R4 ;  /* 0x0000000403047825 */ /* 0x002fcc00078e0004 */
[----:B0-----:R-:W3:Y:S01]  /*0110*/  LDG.E R4, desc[UR4][R4.64] ;  /* 0x0000000404047981 */ /* 0x001ee2000c1e1900 */
[----:B--2---:R-:W-:-:S05]  /*0120*/  IMAD.WIDE.U32 R2, R3, 0x4, R6 ;  /* 0x0000000403027825 */ /* 0x004fca00078e0006 */
[----:B------:R-:W2:Y:S01]  /*0130*/  LDG.E R7, desc[UR4][R2.64] ;  /* 0x0000000402077981 */ /* 0x000ea2000c1e1900 */
[----:B---3--:R-:W-:-:S05]  /*0140*/  FSET.BF.GT.AND R0, R4, RZ, PT ;  /* 0x000000ff0400720a */ /* 0x008fca0003804000 */
[----:B--2---:R-:W-:-:S05]  /*0150*/  FMUL R7, R0, R7 ;  /* 0x0000000700077220 */ /* 0x004fca0000400000 */
[----:B------:R-:W-:Y:S01]  /*0160*/  STG.E desc[UR4][R2.64], R7 ;  /* 0x0000000702007986 */ /* 0x000fe2000c101904 */
[----:B------:R-:W-:Y:S05]  /*0170*/  EXIT ;  /* 0x000000000000794d */ /* 0x000fea0003800000 */
.L_x_38:
[----:B------:R-:W1:Y:S02]  /*0180*/  LDC.64 R4, c[0x0][0x380] ;  /* 0x0000e000ff047b82 */ /* 0x000e640000000a00 */
[----:B-1----:R-:W-:-:S06]  /*0190*/  IMAD.WIDE.U32 R4, R3, 0x4, R4 ;  /* 0x0000000403047825 */ /* 0x002fcc00078e0004 */
[----:B0-----:R-:W2:Y:S01]  /*01a0*/  LDG.E R4, desc[UR4][R4.64] ;  /* 0x0000000404047981 */ /* 0x001ea2000c1e1900 */
[----:B------:R-:W-:Y:S01]  /*01b0*/  HFMA2 R7, -RZ, RZ, 0.96630859375, -0.0022525787353515625 ;  /* 0x3bbb989dff077431 */ /* 0x000fe200000001ff */
[----:B------:R-:W-:Y:S01]  /*01c0*/  MOV R9, 0x437c0000 ;  /* 0x437c000000097802 */ /* 0x000fe20000000f00 */
[----:B------:R-:W-:Y:S03]  /*01d0*/  BSSY.RECONVERGENT B0, `(.L_x_39) ;  /* 0x0000014000007945 */ /* 0x000fe60003800200 */
[----:B--2---:R-:W-:-:S04]  /*01e0*/  FFMA.SAT R0, R4, -R7, 0.5 ;  /* 0x3f00000004007423 */ /* 0x004fc80000002807 */
[----:B------:R-:W-:-:S04]  /*01f0*/  FFMA.RM R0, R0, R9, 12582913 ;  /* 0x4b40000100007423 */ /* 0x000fc80000004009 */
[C---:B------:R-:W-:Y:S01]  /*0200*/  FADD R7, R0.reuse, -12583039 ;  /* 0xcb40007f00077421 */ /* 0x040fe20000000000 */
[----:B------:R-:W-:-:S03]  /*0210*/  IMAD.SHL.U32 R0, R0, 0x800000, RZ ;  /* 0x0080000000007824 */ /* 0x000fc600078e00ff */
[----:B------:R-:W-:-:S04]  /*0220*/  FFMA R7, R4, -1.4426950216293334961, -R7 ;  /* 0xbfb8aa3b04077823 */ /* 0x000fc80000000807 */
[----:B------:R-:W-:-:S06]  /*0230*/  FFMA R7, R4, -1.925963033500011079e-08, R7 ;  /* 0xb2a5706004077823 */ /* 0x000fcc0000000007 */
[----:B------:R-:W0:Y:S02]  /*0240*/  MUFU.EX2 R7, R7 ;  /* 0x0000000700077308 */ /* 0x000e240000000800 */
[----:B0-----:R-:W-:-:S05]  /*0250*/  FFMA R0, R0, R7, 1 ;  /* 0x3f80000000007423 */ /* 0x001fca0000000007 */
[----:B------:R-:W-:-:S04]  /*0260*/  IADD3 R2, PT, PT, R0, 0x1800000, RZ ;  /* 0x0180000000027810 */ /* 0x000fc80007ffe0ff */
[----:B------:R-:W-:-:S04]  /*0270*/  LOP3.LUT R2, R2, 0x7f800000, RZ, 0xc0, !PT ;  /* 0x7f80000002027812 */ /* 0x000fc800078ec0ff */
[----:B------:R-:W-:-:S13]  /*0280*/  ISETP.GT.U32.AND P0, PT, R2, 0x1ffffff, PT ;  /* 0x01ffffff0200780c */ /* 0x000fda0003f04070 */
[----:B------:R-:W-:Y:S05]  /*0290*/  @P0 BRA `(.L_x_40) ;  /* 0x00000000000c0947 */ /* 0x000fea0003800000 */
[----:B------:R-:W-:-:S07]  /*02a0*/  MOV R4, 0x2c0 ;  /* 0x000002c000047802 */ /* 0x000fce0000000f00 */
[----:B------:R-:W-:Y:S05]  /*02b0*/  CALL.REL.NOINC `($__internal_2_$__cuda_sm20_rcp_rn_f32_slowpath) ;  /* 0x0000000000387944 */ /* 0x000fea0003c00000 */
[----:B------:R-:W-:Y:S05]  /*02c0*/  BRA `(.L_x_41) ;  /* 0x0000000000107947 */ /* 0x000fea0003800000 */
.L_x_40:
[----:B------:R-:W0:Y:S02]  /*02d0*/  MUFU.RCP R5, R0 ;  /* 0x0000000000057308 */ /* 0x000e240000001000 */
[----:B0-----:R-:W-:-:S04]  /*02e0*/  FFMA R2, R0, R5, -1 ;  /* 0xbf80000000027423 */ /* 0x001fc80000000005 */
[----:B------:R-:W-:-:S04]  /*02f0*/  FADD.FTZ R2, -R2, -RZ ;  /* 0x800000ff02027221 */ /* 0x000fc80000010100 */
[----:B------:R-:W-:-:S07]  /*0300*/  FFMA R2, R5, R2, R5 ;  /* 0x0000000205027223 */ /* 0x000fce0000000005 */
.L_x_41:
[----:B------:R-:W-:Y:S05]  /*0310*/  BSYNC.RECONVERGENT B0 ;  /* 0x0000000000007941 */ /* 0x000fea0003800200 */
.L_x_39:
[----:B------:R-:W0:Y:S02]  /*0320*/  LDC.64 R4, c[0x0][0x388] ;  /* 0x0000e200ff047b82 */ /* 0x000e240000000a00 */
[----:B0-----:R-:W-:-:S05]  /*0330*/  IMAD.WIDE.U32 R4, R3, 0x4, R4 ;  /* 0x0000000403047825 */ /* 0x001fca00078e0004 */
[----:B------:R-:W2:Y:S01]  /*0340*/  LDG.E R0, desc[UR4][R4.64] ;  /* 0x0000000404007981 */ /* 0x000ea2000c1e1900 */
[----:B------:R-:W-:-:S04]  /*0350*/  FADD R3, -R2, 1 ;  /* 0x3f80000002037421 */ /* 0x000fc80000000100 */
[----:B------:R-:W-:-:S04]  /*0360*/  FMUL R3, R3, R2 ;  /* 0x0000000203037220 */ /* 0x000fc80000400000 */
[----:B--2---:R-:W-:-:S05]  /*0370*/  FMUL R3, R3, R0 ;  /* 0x0000000003037220 */ /* 0x004fca0000400000 */
[----:B------:R-:W-:Y:S01]  /*0380*/  STG.E desc[UR4][R4.64], R3 ;  /* 0x0000000304007986 */ /* 0x000fe2000c101904 */
[----:B------:R-:W-:Y:S05]  /*0390*/  EXIT ;  /* 0x000000000000794d */ /* 0x000fea0003800000 */
        .weak           $__internal_2_$__cuda_sm20_rcp_rn_f32_slowpath
        .type           $__internal_2_$__cuda_sm20_rcp_rn_f32_slowpath,@function
        .size           $__internal_2_$__cuda_sm20_rcp_rn_f32_slowpath,(.L_x_65 - $__internal_2_$__cuda_sm20_rcp_rn_f32_slowpath)
$__internal_2_$__cuda_sm20_rcp_rn_f32_slowpath:
[----:B------:R-:W-:Y:S01]  /*03a0*/  IMAD.SHL.U32 R2, R0, 0x2, RZ ;  /* 0x0000000200027824 */ /* 0x000fe200078e00ff */
[----:B------:R-:W-:Y:S04]  /*03b0*/  BSSY.RECONVERGENT B1, `(.L_x_42) ;  /* 0x0000030000017945 */ /* 0x000fe80003800200 */
[----:B------:R-:W-:-:S04]  /*03c0*/  SHF.R.U32.HI R2, RZ, 0x18, R2 ;  /* 0x00000018ff027819 */ /* 0x000fc80000011602 */
[----:B------:R-:W-:-:S13]  /*03d0*/  ISETP.NE.U32.AND P0, PT, R2, RZ, PT ;  /* 0x000000ff0200720c */ /* 0x000fda0003f05070 */
[----:B------:R-:W-:Y:S05]  /*03e0*/  @P0 BRA `(.L_x_43) ;  /* 0x0000000000280947 */ /* 0x000fea0003800000 */
[----:B------:R-:W-:-:S04]  /*03f0*/  SHF.L.U32 R2, R0, 0x1, RZ ;  /* 0x0000000100027819 */ /* 0x000fc800000006ff */
[----:B------:R-:W-:-:S13]  /*0400*/  ISETP.NE.AND P0, PT, R2, RZ, PT ;  /* 0x000000ff0200720c */ /* 0x000fda0003f05270 */
[----:B------:R-:W-:Y:S01]  /*0410*/  @P0 FFMA R6, R0, 1.84467440737095516160e+19, RZ ;  /* 0x5f80000000060823 */ /* 0x000fe200000000ff */
[----:B------:R-:W-:Y:S08]  /*0420*/  @!P0 MUFU.RCP R5, R0 ;  /* 0x0000000000058308 */ /* 0x000ff00000001000 */
[----:B------:R-:W0:Y:S02]  /*0430*/  @P0 MUFU.RCP R7, R6 ;  /* 0x0000000600070308 */ /* 0x000e240000001000 */
[----:B0-----:R-:W-:-:S04]  /*0440*/  @P0 FFMA R2, R6, R7, -1 ;  /* 0xbf80000006020423 */ /* 0x001fc80000000007 */
[----:B------:R-:W-:-:S04]  /*0450*/  @P0 FADD.FTZ R2, -R2, -RZ ;  /* 0x800000ff02020221 */ /* 0x000fc80000010100 */
[----:B------:R-:W-:-:S04]  /*0460*/  @P0 FFMA R2, R7, R2, R7 ;  /* 0x0000000207020223 */ /* 0x000fc80000000007 */
[----:B------:R-:W-:Y:S01]  /*0470*/  @P0 FFMA R5, R2, 1.84467440737095516160e+19, RZ ;  /* 0x5f80000002050823 */ /* 0x000fe200000000ff */
[----:B------:R-:W-:Y:S06]  /*0480*/  BRA `(.L_x_44) ;  /* 0x0000000000887947 */ /* 0x000fec0003800000 */
.L_x_43:
[----:B------:R-:W-:-:S05]  /*0490*/  VIADD R5, R2, 0xffffff03 ;  /* 0xffffff0302057836 */ /* 0x000fca0000000000 */
[----:B------:R-:W-:-:S13]  /*04a0*/  ISETP.GT.U32.AND P0, PT, R5, 0x1, PT ;  /* 0x000000010500780c */ /* 0x000fda0003f04070 */
[----:B------:R-:W-:Y:S05]  /*04b0*/  @P0 BRA `(.L_x_45) ;  /* 0x0000000000780947 */ /* 0x000fea0003800000 */
[----:B------:R-:W-:Y:S01]  /*04c0*/  LOP3.LUT R6, R0, 0x7fffff, RZ, 0xc0, !PT ;  /* 0x007fffff00067812 */ /* 0x000fe200078ec0ff */
[----:B------:R-:W-:-:S03]  /*04d0*/  HFMA2 R10, -RZ, RZ, 0, 1.78813934326171875e-07 ;  /* 0x00000003ff0a7431 */ /* 0x000fc600000001ff */
[----:B------:R-:W-:-:S04]  /*04e0*/  LOP3.LUT R6, R6, 0x3f800000, RZ, 0xfc, !PT ;  /* 0x3f80000006067812 */ /* 0x000fc800078efcff */
[----:B------:R-:W0:Y:S01]  /*04f0*/  MUFU.RCP R7, R6 ;  /* 0x0000000600077308 */ /* 0x000e220000001000 */
[----:B------:R-:W-:Y:S01]  /*0500*/  SHF.L.U32 R11, R10, R5, RZ ;  /* 0x000000050a0b7219 */ /* 0x000fe200000006ff */
[----:B0-----:R-:W-:-:S04]  /*0510*/  FFMA R8, R6, R7, -1 ;  /* 0xbf80000006087423 */ /* 0x001fc80000000007 */
[----:B------:R-:W-:-:S04]  /*0520*/  FADD.FTZ R8, -R8, -RZ ;  /* 0x800000ff08087221 */ /* 0x000fc80000010100 */
[CCC-:B------:R-:W-:Y:S01]  /*0530*/  FFMA.RM R9, R7.reuse, R8.reuse, R7.reuse ;  /* 0x0000000807097223 */ /* 0x1c0fe20000004007 */
[----:B------:R-:W-:-:S04]  /*0540*/  FFMA.RP R8, R7, R8, R7 ;  /* 0x0000000807087223 */ /* 0x000fc80000008007 */
[C---:B------:R-:W-:Y:S02]  /*0550*/  LOP3.LUT R7, R9.reuse, 0x7fffff, RZ, 0xc0, !PT ;  /* 0x007fffff09077812 */ /* 0x040fe400078ec0ff */
[----:B------:R-:W-:Y:S02]  /*0560*/  FSETP.NEU.FTZ.AND P0, PT, R9, R8, PT ;  /* 0x000000080900720b */ /* 0x000fe40003f1d000 */
[----:B------:R-:W-:Y:S02]  /*0570*/  LOP3.LUT R8, R7, 0x800000, RZ, 0xfc, !PT ;  /* 0x0080000007087812 */ /* 0x000fe400078efcff */
[----:B------:R-:W-:Y:S02]  /*0580*/  SEL R7, RZ, 0xffffffff, !P0 ;  /* 0xffffffffff077807 */ /* 0x000fe40004000000 */
[----:B------:R-:W-:-:S03]  /*0590*/  LOP3.LUT R6, R11, R8, RZ, 0xc0, !PT ;  /* 0x000000080b067212 */ /* 0x000fc600078ec0ff */
[----:B------:R-:W-:Y:S01]  /*05a0*/  IMAD.MOV R7, RZ, RZ, -R7 ;  /* 0x000000ffff077224 */ /* 0x000fe200078e0a07 */
[----:B------:R-:W-:-:S04]  /*05b0*/  SHF.R.U32.HI R6, RZ, R5, R6 ;  /* 0x00000005ff067219 */ /* 0x000fc80000011606 */
[----:B------:R-:W-:Y:S02]  /*05c0*/  LOP3.LUT P1, RZ, R7, R5, R8, 0xf8, !PT ;  /* 0x0000000507ff7212 */ /* 0x000fe4000782f808 */
[C---:B------:R-:W-:Y:S02]  /*05d0*/  LOP3.LUT P0, RZ, R6.reuse, 0x1, RZ, 0xc0, !PT ;  /* 0x0000000106ff7812 */ /* 0x040fe4000780c0ff */
[----:B------:R-:W-:-:S04]  /*05e0*/  LOP3.LUT P2, RZ, R6, 0x2, RZ, 0xc0, !PT ;  /* 0x0000000206ff7812 */ /* 0x000fc8000784c0ff */
[----:B------:R-:W-:Y:S02]  /*05f0*/  PLOP3.LUT P0, PT, P0, P1, P2, 0xe0, 0x0 ;  /* 0x000000000000781c */ /* 0x000fe40000703c20 */
[----:B------:R-:W-:Y:S02]  /*0600*/  LOP3.LUT P1, RZ, R0, 0x7fffff, RZ, 0xc0, !PT ;  /* 0x007fffff00ff7812 */ /* 0x000fe4000782c0ff */
[----:B------:R-:W-:-:S04]  /*0610*/  SEL R5, RZ, 0x1, !P0 ;  /* 0x00000001ff057807 */ /* 0x000fc80004000000 */
[----:B------:R-:W-:-:S04]  /*0620*/  IADD3 R5, PT, PT, -R5, RZ, RZ ;  /* 0x000000ff05057210 */ /* 0x000fc80007ffe1ff */
[----:B------:R-:W-:Y:S01]  /*0630*/  ISETP.GE.AND P0, PT, R5, RZ, PT ;  /* 0x000000ff0500720c */ /* 0x000fe20003f06270 */
[----:B------:R-:W-:-:S05]  /*0640*/  VIADD R5, R2, 0xffffff04 ;  /* 0xffffff0402057836 */ /* 0x000fca0000000000 */
[----:B------:R-:W-:-:S07]  /*0650*/  SHF.R.U32.HI R5, RZ, R5, R8 ;  /* 0x00000005ff057219 */ /* 0x000fce0000011608 */
[----:B------:R-:W-:-:S05]  /*0660*/  @!P0 IADD3 R5, PT, PT, R5, 0x1, RZ ;  /* 0x0000000105058810 */ /* 0x000fca0007ffe0ff */
[----:B------:R-:W-:-:S05]  /*0670*/  @!P1 IMAD.SHL.U32 R5, R5, 0x2, RZ ;  /* 0x0000000205059824 */ /* 0x000fca00078e00ff */
[----:B------:R-:W-:Y:S01]  /*0680*/  LOP3.LUT R5, R5, 0x80000000, R0, 0xf8, !PT ;  /* 0x8000000005057812 */ /* 0x000fe200078ef800 */
[----:B------:R-:W-:Y:S06]  /*0690*/  BRA `(.L_x_44) ;  /* 0x0000000000047947 */ /* 0x000fec0003800000 */
.L_x_45:
[----:B------:R0:W1:Y:S02]  /*06a0*/  MUFU.RCP R5, R0 ;  /* 0x0000000000057308 */ /* 0x0000640000001000 */
.L_x_44:
[----:B------:R-:W-:Y:S05]  /*06b0*/  BSYNC.RECONVERGENT B1 ;  /* 0x0000000000017941 */ /* 0x000fea0003800200 */
.L_x_42:
[----:B-1----:R-:W-:Y:S01]  /*06c0*/  MOV R2, R5 ;  /* 0x0000000500027202 */ /* 0x002fe20000000f00 */
[----:B------:R-:W-:-:S04]  /*06d0*/  IMAD.MOV.U32 R5, RZ, RZ, 0x0 ;  /* 0x00000000ff057424 */ /* 0x000fc800078e00ff */
[----:B0-----:R-:W-:Y:S05]  /*06e0*/  RET.REL.NODEC R4 `(_Z28activation_derivative_kernelPfS_jjb) ;  /* 0xfffffff804447950 */ /* 0x001fea0003c3ffff */
.L_x_46:
        /* <DEDUP_REMOVED lines=9> */
.L_x_65:


//--------------------- .text._Z23add_bias_sigmoid_kernelPfS_S_jj --------------------------
	.section	.text._Z23add_bias_sigmoid_kernelPfS_S_jj,"ax",@progbits
	.align	128
        .global         _Z23add_bias_sigmoid_kernelPfS_S_jj
        .type           _Z23add_bias_sigmoid_kernelPfS_S_jj,@function
        .size           _Z23add_bias_sigmoid_kernelPfS_S_jj,(.L_x_66 - _Z23add_bias_sigmoid_kernelPfS_S_jj)
        .other          _Z23add_bias_sigmoid_kernelPfS_S_jj,@"STO_CUDA_ENTRY STV_DEFAULT"
_Z23add_bias_sigmoid_kernelPfS_S_jj:
.text._Z23add_bias_sigmoid_kernelPfS_S_jj:
        /* <DEDUP_REMOVED lines=9> */
[----:B------:R-:W0:Y:S01]  /*0090*/  I2F.U32.RP R0, UR5 ;  /* 0x0000000500007d06 */ /* 0x000e220008209000 */
[----:B------:R-:W-:Y:S01]  /*00a0*/  ISETP.NE.U32.AND P1, PT, RZ, UR5, PT ;  /* 0x00000005ff007c0c */ /* 0x000fe2000bf25070 */
[----:B------:R-:W1:Y:S06]  /*00b0*/  LDCU.64 UR6, c[0x0][0x358] ;  /* 0x00006b00ff0677ac */ /* 0x000e6c0008000a00 */
[----:B0-----:R-:W0:Y:S02]  /*00c0*/  MUFU.RCP R0, R0 ;  /* 0x0000000000007308 */ /* 0x001e240000001000 */
[----:B0-----:R-:W-:-:S06]  /*00d0*/  VIADD R4, R0, 0xffffffe ;  /* 0x0ffffffe00047836 */ /* 0x001fcc0000000000 */
[----:B------:R0:W2:Y:S02]  /*00e0*/  F2I.FTZ.U32.TRUNC.NTZ R5, R4 ;  /* 0x0000000400057305 */ /* 0x0000a4000021f000 */
[----:B0-----:R-:W-:Y:S02]  /*00f0*/  HFMA2 R4, -RZ, RZ, 0, 0 ;  /* 0x00000000ff047431 */ /* 0x001fe400000001ff */
[----:B--2---:R-:W-:-:S04]  /*0100*/  IMAD.MOV R7, RZ, RZ, -R5 ;  /* 0x000000ffff077224 */ /* 0x004fc800078e0a05 */
[----:B------:R-:W-:-:S04]  /*0110*/  IMAD R7, R7, UR5, RZ ;  /* 0x0000000507077c24 */ /* 0x000fc8000f8e02ff */
[----:B------:R-:W-:Y:S02]  /*0120*/  IMAD.HI.U32 R2, R5, R7, R4 ;  /* 0x0000000705027227 */ /* 0x000fe400078e0004 */
[----:B------:R-:W0:Y:S04]  /*0130*/  LDC.64 R4, c[0x0][0x380] ;  /* 0x0000e000ff047b82 */ /* 0x000e280000000a00 */
[----:B------:R-:W-:-:S04]  /*0140*/  IMAD.HI.U32 R2, R2, R3, RZ ;  /* 0x0000000302027227 */ /* 0x000fc800078e00ff */
[----:B------:R-:W-:Y:S01]  /*0150*/  IMAD.MOV R2, RZ, RZ, -R2 ;  /* 0x000000ffff027224 */ /* 0x000fe200078e0a02 */
[----:B------:R-:W2:Y:S03]  /*0160*/  LDC.64 R6, c[0x0][0x388] ;  /* 0x0000e200ff067b82 */ /* 0x000ea60000000a00 */
[----:B------:R-:W-:-:S05]  /*0170*/  IMAD R9, R2, UR5, R3 ;  /* 0x0000000502097c24 */ /* 0x000fca000f8e0203 */
[----:B------:R-:W-:Y:S01]  /*0180*/  ISETP.GE.U32.AND P0, PT, R9, UR5, PT ;  /* 0x0000000509007c0c */ /* 0x000fe2000bf06070 */
[----:B0-----:R-:W-:-:S12]  /*0190*/  IMAD.WIDE.U32 R4, R3, 0x4, R4 ;  /* 0x0000000403047825 */ /* 0x001fd800078e0004 */
[----:B------:R-:W-:Y:S01]  /*01a0*/  @P0 IADD3 R9, PT, PT, R9, -UR5, RZ ;  /* 0x8000000509090c10 */ /* 0x000fe2000fffe0ff */
[----:B-1----:R-:W3:Y:S03]  /*01b0*/  LDG.E R4, desc[UR6][R4.64] ;  /* 0x0000000604047981 */ /* 0x002ee6000c1e1900 */
[----:B------:R-:W-:-:S13]  /*01c0*/  ISETP.GE.U32.AND P0, PT, R9, UR5, PT ;  /* 0x0000000509007c0c */ /* 0x000fda000bf06070 */
[----:B------:R-:W-:Y:S01]  /*01d0*/  @P0 VIADD R9, R9, -UR5 ;  /* 0x8000000509090c36 */ /* 0x000fe20008000000 */
[----:B------:R-:W-:-:S05]  /*01e0*/  @!P1 LOP3.LUT R9, RZ, UR5, RZ, 0x33, !PT ;  /* 0x00000005ff099c12 */ /* 0x000fca000f8e33ff */
[----:B--2---:R-:W-:-:S06]  /*01f0*/  IMAD.WIDE.U32 R6, R9, 0x4, R6 ;  /* 0x0000000409067825 */ /* 0x004fcc00078e0006 */
[----:B------:R-:W3:Y:S01]  /*0200*/  LDG.E R7, desc[UR6][R6.64] ;  /* 0x0000000606077981 */ /* 0x000ee2000c1e1900 */
[----:B------:R-:W-:Y:S01]  /*0210*/  MOV R9, 0x3bbb989d ;  /* 0x3bbb989d00097802 */ /* 0x000fe20000000f00 */
[----:B------:R-:W-:Y:S01]  /*0220*/  IMAD.MOV.U32 R11, RZ, RZ, 0x437c0000 ;  /* 0x437c0000ff0b7424 */ /* 0x000fe200078e00ff */
[----:B------:R-:W-:Y:S01]  /*0230*/  BSSY.RECONVERGENT B0, `(.L_x_47) ;  /* 0x0000015000007945 */ /* 0x000fe20003800200 */
[----:B---3--:R-:W-:-:S04]  /*0240*/  FADD R0, R4, R7 ;  /* 0x0000000704007221 */ /* 0x008fc80000000000 */
[----:B------:R-:W-:-:S04]  /*0250*/  FFMA.SAT R2, R0, -R9, 0.5 ;  /* 0x3f00000000027423 */ /* 0x000fc80000002809 */
[----:B------:R-:W-:-:S04]  /*0260*/  FFMA.RM R2, R2, R11, 12582913 ;  /* 0x4b40000102027423 */ /* 0x000fc8000000400b */
[----:B------:R-:W-:-:S04]  /*0270*/  FADD R9, R2, -12583039 ;  /* 0xcb40007f02097421 */ /* 0x000fc80000000000 */
[----:B------:R-:W-:-:S04]  /*0280*/  FFMA R9, R0, -1.4426950216293334961, -R9 ;  /* 0xbfb8aa3b00097823 */ /* 0x000fc80000000809 */
[----:B------:R-:W-:-:S06]  /*0290*/  FFMA R9, R0, -1.925963033500011079e-08, R9 ;  /* 0xb2a5706000097823 */ /* 0x000fcc0000000009 */
[----:B------:R-:W0:Y:S01]  /*02a0*/  MUFU.EX2 R9, R9 ;  /* 0x0000000900097308 */ /* 0x000e220000000800 */
[----:B------:R-:W-:-:S05]  /*02b0*/  SHF.L.U32 R2, R2, 0x17, RZ ;  /* 0x0000001702027819 */ /* 0x000fca00000006ff */
[----:B0-----:R-:W-:-:S04]  /*02c0*/  FFMA R0, R2, R9, 1 ;  /* 0x3f80000002007423 */ /* 0x001fc80000000009 */
[----:B------:R-:W-:-:S05]  /*02d0*/  VIADD R2, R0, 0x1800000 ;  /* 0x0180000000027836 */ /* 0x000fca0000000000 */
[----:B------:R-:W-:-:S04]  /*02e0*/  LOP3.LUT R2, R2, 0x7f800000, RZ, 0xc0, !PT ;  /* 0x7f80000002027812 */ /* 0x000fc800078ec0ff */
[----:B------:R-:W-:-:S13]  /*02f0*/  ISETP.GT.U32.AND P0, PT, R2, 0x1ffffff, PT ;  /* 0x01ffffff0200780c */ /* 0x000fda0003f04070 */
[----:B------:R-:W-:Y:S05]  /*0300*/  @P0 BRA `(.L_x_48) ;  /* 0x00000000000c0947 */ /* 0x000fea0003800000 */
[----:B------:R-:W-:-:S07]  /*0310*/  MOV R4, 0x330 ;  /* 0x0000033000047802 */ /* 0x000fce0000000f00 */
[----:B------:R-:W-:Y:S05]  /*0320*/  CALL.REL.NOINC `($__internal_3_$__cuda_sm20_rcp_rn_f32_slowpath) ;  /* 0x0000000000287944 */ /* 0x000fea0003c00000 */
[----:B------:R-:W-:Y:S05]  /*0330*/  BRA `(.L_x_49) ;  /* 0x0000000000107947 */ /* 0x000fea0003800000 */
.L_x_48:
[----:B------:R-:W0:Y:S02]  /*0340*/  MUFU.RCP R7, R0 ;  /* 0x0000000000077308 */ /* 0x000e240000001000 */
[----:B0-----:R-:W-:-:S04]  /*0350*/  FFMA R2, R0, R7, -1 ;  /* 0xbf80000000027423 */ /* 0x001fc80000000007 */
[----:B------:R-:W-:-:S04]  /*0360*/  FADD.FTZ R2, -R2, -RZ ;  /* 0x800000ff02027221 */ /* 0x000fc80000010100 */
[----:B------:R-:W-:-:S07]  /*0370*/  FFMA R7, R7, R2, R7 ;  /* 0x0000000207077223 */ /* 0x000fce0000000007 */
.L_x_49:
[----:B------:R-:W-:Y:S05]  /*0380*/  BSYNC.RECONVERGENT B0 ;  /* 0x0000000000007941 */ /* 0x000fea0003800200 */
.L_x_47:
[----:B------:R-:W0:Y:S02]  /*0390*/  LDC.64 R4, c[0x0][0x390] ;  /* 0x0000e400ff047b82 */ /* 0x000e240000000a00 */
[----:B0-----:R-:W-:-:S05]  /*03a0*/  IMAD.WIDE.U32 R2, R3, 0x4, R4 ;  /* 0x0000000403027825 */ /* 0x001fca00078e0004 */
[----:B------:R-:W-:Y:S01]  /*03b0*/  STG.E desc[UR6][R2.64], R7 ;  /* 0x0000000702007986 */ /* 0x000fe2000c101906 */
[----:B------:R-:W-:Y:S05]  /*03c0*/  EXIT ;  /* 0x000000000000794d */ /* 0x000fea0003800000 */
        .weak           $__internal_3_$__cuda_sm20_rcp_rn_f32_slowpath
        .type           $__internal_3_$__cuda_sm20_rcp_rn_f32_slowpath,@function
        .size           $__internal_3_$__cuda_sm20_rcp_rn_f32_slowpath,(.L_x_66 - $__internal_3_$__cuda_sm20_rcp_rn_f32_slowpath)
$__internal_3_$__cuda_sm20_rcp_rn_f32_slowpath:
[----:B------:R-:W-:Y:S01]  /*03d0*/  SHF.L.U32 R2, R0, 0x1, RZ ;  /* 0x0000000100027819 */ /* 0x000fe200000006ff */
[----:B------:R-:W-:Y:S03]  /*03e0*/  BSSY.RECONVERGENT B1, `(.L_x_50) ;  /* 0x0000030000017945 */ /* 0x000fe60003800200 */
[----:B------:R-:W-:-:S04]  /*03f0*/  SHF.R.U32.HI R2, RZ, 0x18, R2 ;  /* 0x00000018ff027819 */ /* 0x000fc80000011602 */
[----:B------:R-:W-:-:S13]  /*0400*/  ISETP.NE.U32.AND P0, PT, R2, RZ, PT ;  /* 0x000000ff0200720c */ /* 0x000fda0003f05070 */
[----:B------:R-:W-:Y:S05]  /*0410*/  @P0 BRA `(.L_x_51) ;  /* 0x0000000000280947 */ /* 0x000fea0003800000 */
[----:B------:R-:W-:-:S05]  /*0420*/  IMAD.SHL.U32 R2, R0, 0x2, RZ ;  /* 0x0000000200027824 */ /* 0x000fca00078e00ff */
        /* <DEDUP_REMOVED lines=9> */
.L_x_51:
[----:B------:R-:W-:-:S04]  /*04c0*/  IADD3 R5, PT, PT, R2, -0xfd, RZ ;  /* 0xffffff0302057810 */ /* 0x000fc80007ffe0ff */
[----:B------:R-:W-:-:S13]  /*04d0*/  ISETP.GT.U32.AND P0, PT, R5, 0x1, PT ;  /* 0x000000010500780c */ /* 0x000fda0003f04070 */
[----:B------:R-:W-:Y:S05]  /*04e0*/  @P0 BRA `(.L_x_53) ;  /* 0x0000000000780947 */ /* 0x000fea0003800000 */
[----:B------:R-:W-:Y:S01]  /*04f0*/  LOP3.LUT R6, R0, 0x7fffff, RZ, 0xc0, !PT ;  /* 0x007fffff00067812 */ /* 0x000fe200078ec0ff */
[----:B------:R-:W-:-:S03]  /*0500*/  IMAD.MOV.U32 R10, RZ, RZ, 0x3 ;  /* 0x00000003ff0a7424 */ /* 0x000fc600078e00ff */
[----:B------:R-:W-:Y:S02]  /*0510*/  LOP3.LUT R6, R6, 0x3f800000, RZ, 0xfc, !PT ;  /* 0x3f80000006067812 */ /* 0x000fe400078efcff */
[----:B------:R-:W-:Y:S02]  /*0520*/  SHF.L.U32 R11, R10, R5, RZ ;  /* 0x000000050a0b7219 */ /* 0x000fe400000006ff */
[----:B------:R-:W0:Y:S02]  /*0530*/  MUFU.RCP R7, R6 ;  /* 0x0000000600077308 */ /* 0x000e240000001000 */
        /* <DEDUP_REMOVED lines=8> */
[----:B------:R-:W-:Y:S02]  /*05c0*/  LOP3.LUT R6, R11, R8, RZ, 0xc0, !PT ;  /* 0x000000080b067212 */ /* 0x000fe400078ec0ff */
[----:B------:R-:W-:-:S02]  /*05d0*/  IADD3 R7, PT, PT, -R7, RZ, RZ ;  /* 0x000000ff07077210 */ /* 0x000fc40007ffe1ff */
[-C--:B------:R-:W-:Y:S02]  /*05e0*/  SHF.R.U32.HI R6, RZ, R5.reuse, R6 ;  /* 0x00000005ff067219 */ /* 0x080fe40000011606 */
[----:B------:R-:W-:Y:S02]  /*05f0*/  LOP3.LUT P1, RZ, R7, R5, R8, 0xf8, !PT ;  /* 0x0000000507ff7212 */ /* 0x000fe4000782f808 */
[C---:B------:R-:W-:Y:S02]  /*0600*/  LOP3.LUT P0, RZ, R6.reuse, 0x1, RZ, 0xc0, !PT ;  /* 0x0000000106ff7812 */ /* 0x040fe4000780c0ff */
[----:B------:R-:W-:-:S04]  /*0610*/  LOP3.LUT P2, RZ, R6, 0x2, RZ, 0xc0, !PT ;  /* 0x0000000206ff7812 */ /* 0x000fc8000784c0ff */
[----:B------:R-:W-:Y:S02]  /*0620*/  PLOP3.LUT P0, PT, P0, P1, P2, 0xe0, 0x0 ;  /* 0x000000000000781c */ /* 0x000fe40000703c20 */
[----:B------:R-:W-:Y:S02]  /*0630*/  LOP3.LUT P1, RZ, R0, 0x7fffff, RZ, 0xc0, !PT ;  /* 0x007fffff00ff7812 */ /* 0x000fe4000782c0ff */
[----:B------:R-:W-:-:S05]  /*0640*/  SEL R5, RZ, 0x1, !P0 ;  /* 0x00000001ff057807 */ /* 0x000fca0004000000 */
[----:B------:R-:W-:-:S05]  /*0650*/  IMAD.MOV R5, RZ, RZ, -R5 ;  /* 0x000000ffff057224 */ /* 0x000fca00078e0a05 */
[----:B------:R-:W-:Y:S02]  /*0660*/  ISETP.GE.AND P0, PT, R5, RZ, PT ;  /* 0x000000ff0500720c */ /* 0x000fe40003f06270 */
[----:B------:R-:W-:-:S04]  /*0670*/  IADD3 R5, PT, PT, R2, -0xfc, RZ ;  /* 0xffffff0402057810 */ /* 0x000fc80007ffe0ff */
[----:B------:R-:W-:-:S07]  /*0680*/  SHF.R.U32.HI R5, RZ, R5, R8 ;  /* 0x00000005ff057219 */ /* 0x000fce0000011608 */
[----:B------:R-:W-:-:S05]  /*0690*/  @!P0 VIADD R5, R5, 0x1 ;  /* 0x0000000105058836 */ /* 0x000fca0000000000 */
[----:B------:R-:W-:-:S04]  /*06a0*/  @!P1 SHF.L.U32 R5, R5, 0x1, RZ ;  /* 0x0000000105059819 */ /* 0x000fc800000006ff */
[----:B------:R-:W-:Y:S01]  /*06b0*/  LOP3.LUT R5, R5, 0x80000000, R0, 0xf8, !PT ;  /* 0x8000000005057812 */ /* 0x000fe200078ef800 */
[----:B------:R-:W-:Y:S06]  /*06c0*/  BRA `(.L_x_52) ;  /* 0x0000000000047947 */ /* 0x000fec0003800000 */
.L_x_53:
[----:B------:R0:W1:Y:S02]  /*06d0*/  MUFU.RCP R5, R0 ;  /* 0x0000000000057308 */ /* 0x0000640000001000 */
.L_x_52:
[----:B------:R-:W-:Y:S05]  /*06e0*/  BSYNC.RECONVERGENT B1 ;  /* 0x0000000000017941 */ /* 0x000fea0003800200 */
.L_x_50:
[----:B-1----:R-:W-:Y:S02]  /*06f0*/  IMAD.MOV.U32 R7, RZ, RZ, R5 ;  /* 0x000000ffff077224 */ /* 0x002fe400078e0005 */
[----:B------:R-:W-:-:S04]  /*0700*/  HFMA2 R5, -RZ, RZ, 0, 0 ;  /* 0x00000000ff057431 */ /* 0x000fc800000001ff */
[----:B0-----:R-:W-:Y:S05]  /*0710*/  RET.REL.NODEC R4 `(_Z23add_bias_sigmoid_kernelPfS_S_jj) ;  /* 0xfffffff804387950 */ /* 0x001fea0003c3ffff */
.L_x_54:
        /* <DEDUP_REMOVED lines=14> */
.L_x_66:


//--------------------- .text._Z20add_bias_relu_kernelPfS_S_jj --------------------------
	.section	.text._Z20add_bias_relu_kernelPfS_S_jj,"ax",@progbits
	.align	128
        .global         _Z20add_bias_relu_kernelPfS_S_jj
        .type           _Z20add_bias_relu_kernelPfS_S_jj,@function
        .size           _Z20add_bias_relu_kernelPfS_S_jj,(.L_x_75 - _Z20add_bias_relu_kernelPfS_S_jj)
        .other          _Z20add_bias_relu_kernelPfS_S_jj,@"STO_CUDA_ENTRY STV_DEFAULT"
_Z20add_bias_relu_kernelPfS_S_jj:
.text._Z20add_bias_relu_kernelPfS_S_jj:
        /* <DEDUP_REMOVED lines=13> */
[----:B0-----:R-:W-:-:S06]  /*00d0*/  IADD3 R2, PT, PT, R0, 0xffffffe, RZ ;  /* 0x0ffffffe00027810 */ /* 0x001fcc0007ffe0ff */
[----:B------:R0:W2:Y:S02]  /*00e0*/  F2I.FTZ.U32.TRUNC.NTZ R3, R2 ;  /* 0x0000000200037305 */ /* 0x0000a4000021f000 */
[----:B0-----:R-:W-:Y:S01]  /*00f0*/  HFMA2 R2, -RZ, RZ, 0, 0 ;  /* 0x00000000ff027431 */ /* 0x001fe200000001ff */
[----:B--2---:R-:W-:-:S05]  /*0100*/  IADD3 R5, PT, PT, RZ, -R3, RZ ;  /* 0x80000003ff057210 */ /* 0x004fca0007ffe0ff */
[----:B------:R-:W-:-:S04]  /*0110*/  IMAD R5, R5, UR5, RZ ;  /* 0x0000000505057c24 */ /* 0x000fc8000f8e02ff */
[----:B------:R-:W-:Y:S02]  /*0120*/  IMAD.HI.U32 R4, R3, R5, R2 ;  /* 0x0000000503047227 */ /* 0x000fe400078e0002 */
[----:B------:R-:W0:Y:S04]  /*0130*/  LDC.64 R2, c[0x0][0x380] ;  /* 0x0000e000ff027b82 */ /* 0x000e280000000a00 */
[----:B------:R-:W-:-:S05]  /*0140*/  IMAD.HI.U32 R4, R4, R9, RZ ;  /* 0x0000000904047227 */ /* 0x000fca00078e00ff */
[----:B------:R-:W-:-:S05]  /*0150*/  IADD3 R4, PT, PT, -R4, RZ, RZ ;  /* 0x000000ff04047210 */ /* 0x000fca0007ffe1ff */
[----:B------:R-:W-:Y:S02]  /*0160*/  IMAD R7, R4, UR5, R9 ;  /* 0x0000000504077c24 */ /* 0x000fe4000f8e0209 */
[----:B------:R-:W2:Y:S03]  /*0170*/  LDC.64 R4, c[0x0][0x388] ;  /* 0x0000e200ff047b82 */ /* 0x000ea60000000a00 */
[----:B------:R-:W-:Y:S01]  /*0180*/  ISETP.GE.U32.AND P0, PT, R7, UR5, PT ;  /* 0x0000000507007c0c */ /* 0x000fe2000bf06070 */
[----:B0-----:R-:W-:-:S06]  /*0190*/  IMAD.WIDE.U32 R2, R9, 0x4, R2 ;  /* 0x0000000409027825 */ /* 0x001fcc00078e0002 */
[----:B-1----:R-:W3:Y:S06]  /*01a0*/  LDG.E R2, desc[UR6][R2.64] ;  /* 0x0000000602027981 */ /* 0x002eec000c1e1900 */
[----:B------:R-:W-:-:S04]  /*01b0*/  @P0 IADD3 R7, PT, PT, R7, -UR5, RZ ;  /* 0x8000000507070c10 */ /* 0x000fc8000fffe0ff */
[----:B------:R-:W-:-:S13]  /*01c0*/  ISETP.GE.U32.AND P0, PT, R7, UR5, PT ;  /* 0x0000000507007c0c */ /* 0x000fda000bf06070 */
[----:B------:R-:W-:Y:S02]  /*01d0*/  @P0 IADD3 R7, PT, PT, R7, -UR5, RZ ;  /* 0x8000000507070c10 */ /* 0x000fe4000fffe0ff */
[----:B------:R-:W-:-:S05]  /*01e0*/  @!P1 LOP3.LUT R7, RZ, UR5, RZ, 0x33, !PT ;  /* 0x00000005ff079c12 */ /* 0x000fca000f8e33ff */
[----:B--2---:R-:W-:Y:S02]  /*01f0*/  IMAD.WIDE.U32 R4, R7, 0x4, R4 ;  /* 0x0000000407047825 */ /* 0x004fe400078e0004 */
[----:B------:R-:W0:Y:S04]  /*0200*/  LDC.64 R6, c[0x0][0x390] ;  /* 0x0000e400ff067b82 */ /* 0x000e280000000a00 */
[----:B------:R-:W3:Y:S01]  /*0210*/  LDG.E R5, desc[UR6][R4.64] ;  /* 0x0000000604057981 */ /* 0x000ee2000c1e1900 */
[----:B0-----:R-:W-:-:S04]  /*0220*/  IMAD.WIDE.U32 R6, R9, 0x4, R6 ;  /* 0x0000000409067825 */ /* 0x001fc800078e0006 */
[----:B---3--:R-:W-:-:S05]  /*0230*/  FADD R0, R2, R5 ;  /* 0x0000000502007221 */ /* 0x008fca0000000000 */
[----:B------:R-:W-:-:S05]  /*0240*/  FMNMX R9, RZ, R0, !PT ;  /* 0x00000000ff097209 */ /* 0x000fca0007800000 */
[----:B------:R-:W-:Y:S01]  /*0250*/  STG.E desc[UR6][R6.64], R9 ;  /* 0x0000000906007986 */ /* 0x000fe2000c101906 */
[----:B------:R-:W-:Y:S05]  /*0260*/  EXIT ;  /* 0x000000000000794d */ /* 0x000fea0003800000 */
.L_x_55:
        /* <DEDUP_REMOVED lines=9> */
.L_x_75:


//--------------------- .text._Z22mm_tiled_coarse_kernelPfS_S_jjj --------------------------
	.section	.text._Z22mm_tiled_coarse_kernelPfS_S_jjj,"ax",@progbits
	.align	128
        .global         _Z22mm_tiled_coarse_kernelPfS_S_jjj
        .type           _Z22mm_tiled_coarse_kernelPfS_S_jjj,@function
        .size           _Z22mm_tiled_coarse_kernelPfS_S_jjj,(.L_x_76 - _Z22mm_tiled_coarse_kernelPfS_S_jjj)
        .other          _Z22mm_tiled_coarse_kernelPfS_S_jjj,@"STO_CUDA_ENTRY STV_DEFAULT"
_Z22mm_tiled_coarse_kernelPfS_S_jjj:
.text._Z22mm_tiled_coarse_kernelPfS_S_jjj:
[----:B------:R-:W-:Y:S01]  /*0000*/  LDC R1, c[0x0][0x37c] ;  /* 0x0000df00ff017b82 */ /* 0x000fe20000000800 */
[----:B------:R-:W0:Y:S01]  /*0010*/  LDCU UR7, c[0x0][0x39c] ;  /* 0x00007380ff0777ac */ /* 0x000e220008000800 */
[----:B------:R-:W1:Y:S06]  /*0020*/  S2R R22, SR_TID.Y ;  /* 0x0000000000167919 */ /* 0x000e6c0000002200 */
[----:B------:R-:W1:Y:S01]  /*0030*/  LDC R9, c[0x0][0x364] ;  /* 0x0000d900ff097b82 */ /* 0x000e620000000800 */
[----:B------:R-:W-:Y:S01]  /*0040*/  HFMA2 R7, -RZ, RZ, 0, 0 ;  /* 0x00000000ff077431 */ /* 0x000fe200000001ff */
[----:B------:R-:W-:Y:S01]  /*0050*/  MOV R5, RZ ;  /* 0x000000ff00057202 */ /* 0x000fe20000000f00 */
[----:B------:R-:W2:Y:S01]  /*0060*/  S2R R21, SR_TID.X ;  /* 0x0000000000157919 */ /* 0x000ea20000002100 */
[----:B------:R-:W3:Y:S04]  /*0070*/  LDCU.64 UR8, c[0x0][0x358] ;  /* 0x00006b00ff0877ac */ /* 0x000ee80008000a00 */
[----:B------:R-:W4:Y:S08]  /*0080*/  S2UR UR6, SR_CTAID.X ;  /* 0x00000000000679c3 */ /* 0x000f300000002500 */
[----:B------:R-:W4:Y:S01]  /*0090*/  LDC R0, c[0x0][0x360] ;  /* 0x0000d800ff007b82 */ /* 0x000f220000000800 */
[----:B0-----:R-:W-:-:S04]  /*00a0*/  UIADD3 UR4, UPT, UPT, UR7, 0xf, URZ ;  /* 0x0000000f07047890 */ /* 0x001fc8000fffe0ff */
[----:B------:R-:W-:-:S03]  /*00b0*/  UISETP.GE.U32.AND UP0, UPT, UR4, 0x10, UPT ;  /* 0x000000100400788c */ /* 0x000fc6000bf06070 */
[----:B------:R-:W1:Y:S01]  /*00c0*/  S2UR UR5, SR_CTAID.Y ;  /* 0x00000000000579c3 */ /* 0x000e620000002600 */
[----:B----4-:R-:W-:-:S05]  /*00d0*/  IMAD R3, R0, UR6, RZ ;  /* 0x0000000600037c24 */ /* 0x010fca000f8e02ff */
[----:B--2---:R-:W-:Y:S01]  /*00e0*/  LEA R17, R3, R21, 0x1 ;  /* 0x0000001503117211 */ /* 0x004fe200078e08ff */
[----:B-1----:R-:W-:Y:S01]  /*00f0*/  IMAD R18, R9, UR5, R22 ;  /* 0x0000000509127c24 */ /* 0x002fe2000f8e0216 */
[----:B---3--:R-:W-:Y:S06]  /*0100*/  BRA.U !UP0, `(.L_x_56) ;  /* 0x0000000d08847547 */ /* 0x008fec000b800000 */
[----:B------:R-:W0:Y:S01]  /*0110*/  LDC R20, c[0x0][0x3a0] ;  /* 0x0000e800ff147b82 */ /* 0x000e220000000800 */
[----:B------:R-:W1:Y:S01]  /*0120*/  LDCU UR10, c[0x0][0x398] ;  /* 0x00007300ff0a77ac */ /* 0x000e620008000800 */
[----:B------:R-:W-:Y:S01]  /*0130*/  ISETP.GE.U32.AND P0, PT, R21, UR7, PT ;  /* 0x0000000715007c0c */ /* 0x000fe2000bf06070 */
[----:B------:R-:W-:Y:S01]  /*0140*/  IMAD R19, R18, UR7, R21 ;  /* 0x0000000712137c24 */ /* 0x000fe2000f8e0215 */
[----:B------:R-:W-:Y:S02]  /*0150*/  ISETP.GE.U32.AND P1, PT, R22, UR7, PT ;  /* 0x0000000716007c0c */ /* 0x000fe4000bf26070 */
[----:B------:R-:W-:Y:S02]  /*0160*/  CS2R R14, SRZ ;  /* 0x00000000000e7805 */ /* 0x000fe4000001ff00 */
[-C--:B------:R-:W-:Y:S02]  /*0170*/  IADD3 R2, PT, PT, R17, R0.reuse, RZ ;  /* 0x0000000011027210 */ /* 0x080fe40007ffe0ff */
[----:B------:R-:W-:-:S02]  /*0180*/  LEA R4, R3, R0, 0x1 ;  /* 0x0000000003047211 */ /* 0x000fc400078e08ff */
[----:B-1----:R-:W-:Y:S02]  /*0190*/  ISETP.GE.U32.OR P0, PT, R18, UR10, P0 ;  /* 0x0000000a12007c0c */ /* 0x002fe40008706470 */
[-C--:B0-----:R-:W-:Y:S01]  /*01a0*/  ISETP.GE.U32.OR P2, PT, R17, R20.reuse, P1 ;  /* 0x000000141100720c */ /* 0x081fe20000f46470 */
[-C--:B------:R-:W-:Y:S01]  /*01b0*/  IMAD R25, R22, R20.reuse, R21 ;  /* 0x0000001416197224 */ /* 0x080fe200078e0215 */
[-C--:B------:R-:W-:Y:S01]  /*01c0*/  ISETP.GE.U32.OR P1, PT, R2, R20.reuse, P1 ;  /* 0x000000140200720c */ /* 0x080fe20000f26470 */
[----:B------:R-:W-:-:S03]  /*01d0*/  IMAD R23, R22, R20, R17 ;  /* 0x0000001416177224 */ /* 0x000fc600078e0211 */
[----:B------:R-:W-:-:S05]  /*01e0*/  IADD3 R25, PT, PT, R25, R4, RZ ;  /* 0x0000000419197210 */ /* 0x000fca0007ffe0ff */
[----:B------:R-:W0:Y:S01]  /*01f0*/  @!P0 LDC.64 R12, c[0x0][0x380] ;  /* 0x0000e000ff0c8b82 */ /* 0x000e220000000a00 */
[----:B------:R-:W-:-:S07]  /*0200*/  MOV R4, RZ ;  /* 0x000000ff00047202 */ /* 0x000fce0000000f00 */
[----:B------:R-:W1:Y:S08]  /*0210*/  @!P2 LDC.64 R6, c[0x0][0x388] ;  /* 0x0000e200ff06ab82 */ /* 0x000e700000000a00 */
[----:B------:R-:W2:Y:S01]  /*0220*/  @!P1 LDC.64 R8, c[0x0][0x388] ;  /* 0x0000e200ff089b82 */ /* 0x000ea20000000a00 */
[----:B0-----:R-:W-:-:S05]  /*0230*/  @!P0 IMAD.WIDE.U32 R12, R19, 0x4, R12 ;  /* 0x00000004130c8825 */ /* 0x001fca00078e000c */
[----:B------:R-:W3:Y:S01]  /*0240*/  @!P0 LDG.E R15, desc[UR8][R12.64] ;  /* 0x000000080c0f8981 */ /* 0x000ee2000c1e1900 */
[----:B-1----:R-:W-:-:S05]  /*0250*/  @!P2 IMAD.WIDE.U32 R6, R23, 0x4, R6 ;  /* 0x000000041706a825 */ /* 0x002fca00078e0006 */
[----:B------:R0:W4:Y:S01]  /*0260*/  @!P2 LDG.E R4, desc[UR8][R6.64] ;  /* 0x000000080604a981 */ /* 0x000122000c1e1900 */
[----:B--2---:R-:W-:-:S05]  /*0270*/  @!P1 IMAD.WIDE.U32 R26, R25, 0x4, R8 ;  /* 0x00000004191a9825 */ /* 0x004fca00078e0008 */
[----:B------:R-:W2:Y:S01]  /*0280*/  @!P1 LDG.E R14, desc[UR8][R26.64] ;  /* 0x000000081a0e9981 */ /* 0x000ea2000c1e1900 */
[----:B------:R-:W1:Y:S01]  /*0290*/  S2UR UR7, SR_CgaCtaId ;  /* 0x00000000000779c3 */ /* 0x000e620000008800 */
[----:B------:R-:W-:Y:S02]  /*02a0*/  UMOV UR5, 0x400 ;  /* 0x0000040000057882 */ /* 0x000fe40000000000 */
[----:B------:R-:W-:Y:S01]  /*02b0*/  UIADD3 UR6, UPT, UPT, UR5, 0x400, URZ ;  /* 0x0000040005067890 */ /* 0x000fe2000fffe0ff */
[----:B------:R-:W-:-:S03]  /*02c0*/  ISETP.GE.U32.AND P2, PT, R18, UR10, PT ;  /* 0x0000000a12007c0c */ /* 0x000fc6000bf46070 */
[----:B-1----:R-:W-:Y:S02]  /*02d0*/  ULEA UR6, UR7, UR6, 0x18 ;  /* 0x0000000607067291 */ /* 0x002fe4000f8ec0ff */
[----:B------:R-:W-:-:S04]  /*02e0*/  ULEA UR5, UR7, UR5, 0x18 ;  /* 0x0000000507057291 */ /* 0x000fc8000f8ec0ff */
[C---:B------:R-:W-:Y:S02]  /*02f0*/  LEA R11, R21.reuse, UR6, 0x2 ;  /* 0x00000006150b7c11 */ /* 0x040fe4000f8e10ff */
[C---:B------:R-:W-:Y:S02]  /*0300*/  LEA R16, R22.reuse, UR5, 0x6 ;  /* 0x0000000516107c11 */ /* 0x040fe4000f8e30ff */
[----:B------:R-:W-:Y:S02]  /*0310*/  LEA R9, R22, R11, 0x7 ;  /* 0x0000000b16097211 */ /* 0x000fe400078e38ff */
[----:B------:R-:W-:Y:S02]  /*0320*/  LEA R10, R21, R16, 0x2 ;  /* 0x00000010150a7211 */ /* 0x000fe400078e10ff */
[----:B------:R-:W-:Y:S01]  /*0330*/  LEA R3, R0, R9, 0x2 ;  /* 0x0000000900037211 */ /* 0x000fe200078e10ff */
[----:B------:R-:W-:Y:S01]  /*0340*/  USHF.R.U32.HI UR4, URZ, 0x4, UR4 ;  /* 0x00000004ff047899 */ /* 0x000fe20008011604 */
[----:B------:R-:W-:Y:S01]  /*0350*/  BSSY.RECONVERGENT B0, `(.L_x_57) ;  /* 0x000004c000007945 */ /* 0x000fe20003800200 */
[----:B0-----:R-:W-:-:S02]  /*0360*/  MOV R7, RZ ;  /* 0x000000ff00077202 */ /* 0x001fc40000000f00 */
[----:B------:R-:W-:Y:S01]  /*0370*/  LEA R8, R0, R11, 0x2 ;  /* 0x0000000b00087211 */ /* 0x000fe200078e10ff */
[----:B---3--:R0:W-:Y:S04]  /*0380*/  STS [R10], R15 ;  /* 0x0000000f0a007388 */ /* 0x0081e80000000800 */
[----:B----4-:R0:W-:Y:S04]  /*0390*/  STS [R9], R4 ;  /* 0x0000000409007388 */ /* 0x0101e80000000800 */
[----:B--2---:R0:W-:Y:S01]  /*03a0*/  STS [R3], R14 ;  /* 0x0000000e03007388 */ /* 0x0041e20000000800 */
[----:B------:R-:W-:Y:S06]  /*03b0*/  BAR.SYNC.DEFER_BLOCKING 0x0 ;  /* 0x0000000000007b1d */ /* 0x000fec0000010000 */
[----:B------:R-:W-:Y:S05]  /*03c0*/  @P2 BRA `(.L_x_58) ;  /* 0x0000000400102947 */ /* 0x000fea0003800000 */
[----:B------:R-:W-:Y:S04]  /*03d0*/  LDS R27, [R11] ;  /* 0x000000000b1b7984 */ /* 0x000fe80000000800 */
[----:B0-----:R-:W0:Y:S04]  /*03e0*/  LDS.128 R4, [R16] ;  /* 0x0000000010047984 */ /* 0x001e280000000c00 */
[----:B------:R-:W1:Y:S04]  /*03f0*/  LDS R13, [R8] ;  /* 0x00000000080d7984 */ /* 0x000e680000000800 */
[----:B------:R-:W2:Y:S04]  /*0400*/  LDS R29, [R11+0x80] ;  /* 0x000080000b1d7984 */ /* 0x000ea80000000800 */
[----:B------:R-:W3:Y:S04]  /*0410*/  LDS R12, [R8+0x80] ;  /* 0x00008000080c7984 */ /* 0x000ee80000000800 */
[----:B------:R-:W4:Y:S04]  /*0420*/  LDS R15, [R11+0x100] ;  /* 0x000100000b0f7984 */ /* 0x000f280000000800 */
[----:B------:R-:W5:Y:S04]  /*0430*/  LDS R14, [R11+0x180] ;  /* 0x000180000b0e7984 */ /* 0x000f680000000800 */
[----:B------:R-:W-:Y:S01]  /*0440*/  LDS R26, [R11+0x300] ;  /* 0x000300000b1a7984 */ /* 0x000fe20000000800 */
[C---:B0-----:R-:W-:Y:S01]  /*0450*/  FFMA R24, R4.reuse, R27, RZ ;  /* 0x0000001b04187223 */ /* 0x041fe200000000ff */
[----:B-1----:R-:W-:-:S02]  /*0460*/  FFMA R27, R4, R13, RZ ;  /* 0x0000000d041b7223 */ /* 0x002fc400000000ff */
[----:B------:R-:W0:Y:S01]  /*0470*/  LDS R13, [R8+0x100] ;  /* 0x00010000080d7984 */ /* 0x000e220000000800 */
[----:B--2---:R-:W-:-:S03]  /*0480*/  FFMA R24, R29, R5, R24 ;  /* 0x000000051d187223 */ /* 0x004fc60000000018 */
[----:B------:R-:W1:Y:S01]  /*0490*/  LDS R4, [R8+0x180] ;  /* 0x0001800008047984 */ /* 0x000e620000000800 */
[----:B---3--:R-:W-:-:S03]  /*04a0*/  FFMA R12, R12, R5, R27 ;  /* 0x000000050c0c7223 */ /* 0x008fc6000000001b */
[----:B------:R-:W-:Y:S01]  /*04b0*/  LDS R29, [R11+0x780] ;  /* 0x000780000b1d7984 */ /* 0x000fe20000000800 */
[----:B----4-:R-:W-:-:S03]  /*04c0*/  FFMA R15, R15, R6, R24 ;  /* 0x000000060f0f7223 */ /* 0x010fc60000000018 */
[----:B------:R-:W-:Y:S01]  /*04d0*/  LDS R24, [R8+0x200] ;  /* 0x0002000008187984 */ /* 0x000fe20000000800 */
[-C--:B-----5:R-:W-:Y:S01]  /*04e0*/  FFMA R27, R14, R7.reuse, R15 ;  /* 0x000000070e1b7223 */ /* 0x0a0fe2000000000f */
[----:B0-----:R-:W-:Y:S02]  /*04f0*/  FFMA R5, R13, R6, R12 ;  /* 0x000000060d057223 */ /* 0x001fe4000000000c */
[----:B------:R-:W-:Y:S02]  /*0500*/  LDS R6, [R11+0x200] ;  /* 0x000200000b067984 */ /* 0x000fe40000000800 */
[----:B-1----:R-:W-:Y:S02]  /*0510*/  FFMA R5, R4, R7, R5 ;  /* 0x0000000704057223 */ /* 0x002fe40000000005 */
[----:B------:R-:W0:Y:S04]  /*0520*/  LDS.128 R12, [R16+0x10] ;  /* 0x00001000100c7984 */ /* 0x000e280000000c00 */
[----:B------:R-:W1:Y:S04]  /*0530*/  LDS R4, [R11+0x280] ;  /* 0x000280000b047984 */ /* 0x000e680000000800 */
[----:B------:R-:W2:Y:S01]  /*0540*/  LDS R7, [R8+0x280] ;  /* 0x0002800008077984 */ /* 0x000ea20000000800 */
[C---:B0-----:R-:W-:Y:S01]  /*0550*/  FFMA R27, R12.reuse, R6, R27 ;  /* 0x000000060c1b7223 */ /* 0x041fe2000000001b */
[----:B------:R-:W-:-:S02]  /*0560*/  FFMA R24, R12, R24, R5 ;  /* 0x000000180c187223 */ /* 0x000fc40000000005 */
[----:B------:R-:W0:Y:S01]  /*0570*/  LDS R6, [R11+0x380] ;  /* 0x000380000b067984 */ /* 0x000e220000000800 */
[----:B-1----:R-:W-:-:S03]  /*0580*/  FFMA R27, R4, R13, R27 ;  /* 0x0000000d041b7223 */ /* 0x002fc6000000001b */
[----:B------:R-:W1:Y:S01]  /*0590*/  LDS R5, [R8+0x300] ;  /* 0x0003000008057984 */ /* 0x000e620000000800 */
[----:B--2---:R-:W-:Y:S01]  /*05a0*/  FFMA R24, R7, R13, R24 ;  /* 0x0000000d07187223 */ /* 0x004fe20000000018 */
[-C--:B------:R-:W-:Y:S02]  /*05b0*/  FFMA R27, R26, R14.reuse, R27 ;  /* 0x0000000e1a1b7223 */ /* 0x080fe4000000001b */
[----:B------:R-:W2:Y:S04]  /*05c0*/  LDS R12, [R8+0x380] ;  /* 0x00038000080c7984 */ /* 0x000ea80000000800 */
[----:B------:R-:W-:Y:S01]  /*05d0*/  LDS R26, [R11+0x500] ;  /* 0x000500000b1a7984 */ /* 0x000fe20000000800 */
[----:B0-----:R-:W-:Y:S01]  /*05e0*/  FFMA R27, R6, R15, R27 ;  /* 0x0000000f061b7223 */ /* 0x001fe2000000001b */
[----:B-1----:R-:W-:-:S02]  /*05f0*/  FFMA R13, R5, R14, R24 ;  /* 0x0000000e050d7223 */ /* 0x002fc40000000018 */
[----:B------:R-:W-:Y:S02]  /*0600*/  LDS R14, [R11+0x400] ;  /* 0x000400000b0e7984 */ /* 0x000fe40000000800 */
[----:B--2---:R-:W-:Y:S02]  /*0610*/  FFMA R13, R12, R15, R13 ;  /* 0x0000000f0c0d7223 */ /* 0x004fe4000000000d */
[----:B------:R-:W0:Y:S04]  /*0620*/  LDS.128 R4, [R16+0x20] ;  /* 0x0000200010047984 */ /* 0x000e280000000c00 */
[----:B------:R-:W1:Y:S04]  /*0630*/  LDS R24, [R8+0x400] ;  /* 0x0004000008187984 */ /* 0x000e680000000800 */
[----:B------:R-:W2:Y:S04]  /*0640*/  LDS R12, [R11+0x480] ;  /* 0x000480000b0c7984 */ /* 0x000ea80000000800 */
[----:B------:R-:W3:Y:S01]  /*0650*/  LDS R15, [R8+0x480] ;  /* 0x00048000080f7984 */ /* 0x000ee20000000800 */
[----:B0-----:R-:W-:-:S03]  /*0660*/  FFMA R27, R4, R14, R27 ;  /* 0x0000000e041b7223 */ /* 0x001fc6000000001b */
[----:B------:R-:W0:Y:S01]  /*0670*/  LDS R14, [R11+0x580] ;  /* 0x000580000b0e7984 */ /* 0x000e220000000800 */
[----:B-1----:R-:W-:-:S03]  /*0680*/  FFMA R24, R4, R24, R13 ;  /* 0x0000001804187223 */ /* 0x002fc6000000000d */
[----:B------:R-:W1:Y:S01]  /*0690*/  LDS R13, [R8+0x500] ;  /* 0x00050000080d7984 */ /* 0x000e620000000800 */
[----:B--2---:R-:W-:-:S03]  /*06a0*/  FFMA R27, R12, R5, R27 ;  /* 0x000000050c1b7223 */ /* 0x004fc6000000001b */
[----:B------:R-:W2:Y:S01]  /*06b0*/  LDS R4, [R8+0x580] ;  /* 0x0005800008047984 */ /* 0x000ea20000000800 */
[----:B---3--:R-:W-:Y:S01]  /*06c0*/  FFMA R24, R15, R5, R24 ;  /* 0x000000050f187223 */ /* 0x008fe20000000018 */
[-C--:B------:R-:W-:Y:S02]  /*06d0*/  FFMA R27, R26, R6.reuse, R27 ;  /* 0x000000061a1b7223 */ /* 0x080fe4000000001b */
[----:B------:R-:W-:Y:S02]  /*06e0*/  LDS R26, [R8+0x600] ;  /* 0x00060000081a7984 */ /* 0x000fe40000000800 */
[-C--:B0-----:R-:W-:Y:S01]  /*06f0*/  FFMA R27, R14, R7.reuse, R27 ;  /* 0x000000070e1b7223 */ /* 0x081fe2000000001b */
[----:B-1----:R-:W-:Y:S02]  /*0700*/  FFMA R5, R13, R6, R24 ;  /* 0x000000060d057223 */ /* 0x002fe40000000018 */
[----:B------:R-:W-:Y:S02]  /*0710*/  LDS R24, [R11+0x600] ;  /* 0x000600000b187984 */ /* 0x000fe40000000800 */
[----:B--2---:R-:W-:-:S02]  /*0720*/  FFMA R5, R4, R7, R5 ;  /* 0x0000000704057223 */ /* 0x004fc40000000005 */
        /* <DEDUP_REMOVED lines=8> */
[----:B--2---:R-:W-:-:S03]  /*07b0*/  FFMA R4, R4, R13, R7 ;  /* 0x0000000d04047223 */ /* 0x004fc60000000007 */
[----:B------:R-:W2:Y:S01]  /*07c0*/  LDS R6, [R8+0x780] ;  /* 0x0007800008067984 */ /* 0x000ea20000000800 */
[-C--:B0-----:R-:W-:Y:S01]  /*07d0*/  FFMA R12, R12, R14.reuse, R27 ;  /* 0x0000000e0c0c7223 */ /* 0x081fe2000000001b */
[----:B-1----:R-:W-:-:S03]  /*07e0*/  FFMA R7, R5, R14, R4 ;  /* 0x0000000e05077223 */ /* 0x002fc60000000004 */
[-C--:B------:R-:W-:Y:S01]  /*07f0*/  FFMA R5, R29, R15.reuse, R12 ;  /* 0x0000000f1d057223 */ /* 0x080fe2000000000c */
[----:B--2---:R-:W-:-:S07]  /*0800*/  FFMA R7, R6, R15, R7 ;  /* 0x0000000f06077223 */ /* 0x004fce0000000007 */
.L_x_58:
[----:B------:R-:W-:Y:S05]  /*0810*/  BSYNC.RECONVERGENT B0 ;  /* 0x0000000000007941 */ /* 0x000fea0003800200 */
.L_x_57:
[----:B------:R-:W-:Y:S01]  /*0820*/  BAR.SYNC.DEFER_BLOCKING 0x0 ;  /* 0x0000000000007b1d */ /* 0x000fe20000010000 */
[----:B------:R-:W-:Y:S01]  /*0830*/  UIADD3 UR4, UPT, UPT, -UR4, 0x1, URZ ;  /* 0x0000000104047890 */ /* 0x000fe2000fffe1ff */
[C---:B------:R-:W-:Y:S02]  /*0840*/  LEA R24, R20.reuse, R23, 0x4 ;  /* 0x0000001714187211 */ /* 0x040fe400078e20ff */
[----:B------:R-:W-:Y:S01]  /*0850*/  LEA R26, R20, R25, 0x4 ;  /* 0x00000019141a7211 */ /* 0x000fe200078e20ff */
[----:B------:R-:W-:-:S09]  /*0860*/  UISETP.NE.AND UP0, UPT, UR4, URZ, UPT ;  /* 0x000000ff0400728c */ /* 0x000fd2000bf05270 */
[----:B------:R-:W-:Y:S05]  /*0870*/  BRA.U !UP0, `(.L_x_56) ;  /* 0x0000000508a87547 */ /* 0x000fea000b800000 */
[----:B------:R-:W-:Y:S01]  /*0880*/  IADD3 R22, PT, PT, R22, 0x10, RZ ;  /* 0x0000001016167810 */ /* 0x000fe20007ffe0ff */
[----:B------:R-:W1:Y:S01]  /*0890*/  LDCU.64 UR6, c[0x0][0x398] ;  /* 0x00007300ff0677ac */ /* 0x000e620008000a00 */
[----:B------:R-:W-:Y:S02]  /*08a0*/  IADD3 R19, PT, PT, R19, 0x10, RZ ;  /* 0x0000001013137810 */ /* 0x000fe40007ffe0ff */
[----:B------:R-:W-:-:S07]  /*08b0*/  IADD3 R20, PT, PT, R21, 0x10, RZ ;  /* 0x0000001015147810 */ /* 0x000fce0007ffe0ff */
.L_x_61:
[----:B------:R-:W2:Y:S01]  /*08c0*/  LDC R21, c[0x0][0x3a0] ;  /* 0x0000e800ff157b82 */ /* 0x000ea20000000800 */
[----:B-1----:R-:W-:Y:S01]  /*08d0*/  ISETP.GE.U32.AND P0, PT, R20, UR7, PT ;  /* 0x0000000714007c0c */ /* 0x002fe2000bf06070 */
[----:B0-----:R-:W-:Y:S01]  /*08e0*/  HFMA2 R23, -RZ, RZ, 0, 0 ;  /* 0x00000000ff177431 */ /* 0x001fe200000001ff */
[----:B------:R-:W-:Y:S02]  /*08f0*/  ISETP.GE.U32.AND P1, PT, R22, UR7, PT ;  /* 0x0000000716007c0c */ /* 0x000fe4000bf26070 */
[----:B------:R-:W-:-:S13]  /*0900*/  ISETP.GE.U32.OR P0, PT, R18, UR6, P0 ;  /* 0x0000000612007c0c */ /* 0x000fda0008706470 */
[----:B------:R-:W1:Y:S01]  /*0910*/  @!P0 LDC.64 R28, c[0x0][0x380] ;  /* 0x0000e000ff1c8b82 */ /* 0x000e620000000a00 */
[-C--:B--2---:R-:W-:Y:S02]  /*0920*/  ISETP.GE.U32.OR P3, PT, R17, R21.reuse, P1 ;  /* 0x000000151100720c */ /* 0x084fe40000f66470 */
[----:B------:R-:W-:-:S11]  /*0930*/  ISETP.GE.U32.OR P1, PT, R2, R21, P1 ;  /* 0x000000150200720c */ /* 0x000fd60000f26470 */
[----:B0-----:R-:W0:Y:S01]  /*0940*/  @!P3 LDC.64 R14, c[0x0][0x388] ;  /* 0x0000e200ff0ebb82 */ /* 0x001e220000000a00 */
[----:B------:R-:W-:Y:S01]  /*0950*/  HFMA2 R6, -RZ, RZ, 0, 0 ;  /* 0x00000000ff067431 */ /* 0x000fe200000001ff */
[----:B------:R-:W-:Y:S01]  /*0960*/  MOV R4, RZ ;  /* 0x000000ff00047202 */ /* 0x000fe20000000f00 */
[----:B-1----:R-:W-:-:S05]  /*0970*/  @!P0 IMAD.WIDE.U32 R28, R19, 0x4, R28 ;  /* 0x00000004131c8825 */ /* 0x002fca00078e001c */
[----:B------:R-:W1:Y:S01]  /*0980*/  @!P1 LDC.64 R12, c[0x0][0x388] ;  /* 0x0000e200ff0c9b82 */ /* 0x000e620000000a00 */
[----:B------:R-:W2:Y:S01]  /*0990*/  @!P0 LDG.E R23, desc[UR8][R28.64] ;  /* 0x000000081c178981 */ /* 0x000ea2000c1e1900 */
[----:B0-----:R-:W-:-:S05]  /*09a0*/  @!P3 IMAD.WIDE.U32 R14, R24, 0x4, R14 ;  /* 0x00000004180eb825 */ /* 0x001fca00078e000e */
[----:B------:R-:W3:Y:S01]  /*09b0*/  @!P3 LDG.E R4, desc[UR8][R14.64] ;  /* 0x000000080e04b981 */ /* 0x000ee2000c1e1900 */
[----:B-1----:R-:W-:-:S05]  /*09c0*/  @!P1 IMAD.WIDE.U32 R12, R26, 0x4, R12 ;  /* 0x000000041a0c9825 */ /* 0x002fca00078e000c */
[----:B------:R-:W4:Y:S01]  /*09d0*/  @!P1 LDG.E R6, desc[UR8][R12.64] ;  /* 0x000000080c069981 */ /* 0x000f22000c1e1900 */
[----:B------:R-:W-:Y:S03]  /*09e0*/  BSSY.RECONVERGENT B0, `(.L_x_59) ;  /* 0x000004a000007945 */ /* 0x000fe60003800200 */
[----:B--2---:R0:W-:Y:S04]  /*09f0*/  STS [R10], R23 ;  /* 0x000000170a007388 */ /* 0x0041e80000000800 */
[----:B---3--:R0:W-:Y:S04]  /*0a00*/  STS [R9], R4 ;  /* 0x0000000409007388 */ /* 0x0081e80000000800 */
[----:B----4-:R0:W-:Y:S01]  /*0a10*/  STS [R3], R6 ;  /* 0x0000000603007388 */ /* 0x0101e20000000800 */
[----:B------:R-:W-:Y:S06]  /*0a20*/  BAR.SYNC.DEFER_BLOCKING 0x0 ;  /* 0x0000000000007b1d */ /* 0x000fec0000010000 */
[----:B------:R-:W-:Y:S05]  /*0a30*/  @P2 BRA `(.L_x_60) ;  /* 0x0000000400102947 */ /* 0x000fea0003800000 */
[----:B------:R-:W-:Y:S04]  /*0a40*/  LDS.128 R12, [R16] ;  /* 0x00000000100c7984 */ /* 0x000fe80000000c00 */
[----:B------:R-:W1:Y:S04]  /*0a50*/  LDS R28, [R8] ;  /* 0x00000000081c7984 */ /* 0x000e680000000800 */
[----:B0-----:R-:W0:Y:S04]  /*0a60*/  LDS R6, [R11] ;  /* 0x000000000b067984 */ /* 0x001e280000000800 */
[----:B------:R-:W2:Y:S04]  /*0a70*/  LDS R4, [R11+0x80] ;  /* 0x000080000b047984 */ /* 0x000ea80000000800 */
[----:B------:R-:W3:Y:S01]  /*0a80*/  LDS R25, [R11+0x100] ;  /* 0x000100000b197984 */ /* 0x000ee20000000800 */
[----:B-1----:R-:W-:-:S03]  /*0a90*/  FFMA R28, R12, R28, R7 ;  /* 0x0000001c0c1c7223 */ /* 0x002fc60000000007 */
[----:B------:R-:W1:Y:S01]  /*0aa0*/  LDS R7, [R8+0x80] ;  /* 0x0000800008077984 */ /* 0x000e620000000800 */
[----:B0-----:R-:W-:-:S03]  /*0ab0*/  FFMA R23, R12, R6, R5 ;  /* 0x000000060c177223 */ /* 0x001fc60000000005 */
[----:B------:R-:W0:Y:S01]  /*0ac0*/  LDS R5, [R8+0x100] ;  /* 0x0001000008057984 */ /* 0x000e220000000800 */
[----:B--2---:R-:W-:-:S03]  /*0ad0*/  FFMA R23, R4, R13, R23 ;  /* 0x0000000d04177223 */ /* 0x004fc60000000017 */
[----:B------:R-:W2:Y:S01]  /*0ae0*/  LDS R6, [R11+0x180] ;  /* 0x000180000b067984 */ /* 0x000ea20000000800 */
[----:B---3--:R-:W-:-:S03]  /*0af0*/  FFMA R23, R25, R14, R23 ;  /* 0x0000000e19177223 */ /* 0x008fc60000000017 */
[----:B------:R-:W3:Y:S04]  /*0b00*/  LDS R12, [R8+0x180] ;  /* 0x00018000080c7984 */ /* 0x000ee80000000800 */
[----:B------:R-:W-:Y:S01]  /*0b10*/  LDS R25, [R11+0x300] ;  /* 0x000300000b197984 */ /* 0x000fe20000000800 */
[----:B-1----:R-:W-:-:S04]  /*0b20*/  FFMA R28, R7, R13, R28 ;  /* 0x0000000d071c7223 */ /* 0x002fc8000000001c */
[----:B0-----:R-:W-:Y:S02]  /*0b30*/  FFMA R13, R5, R14, R28 ;  /* 0x0000000e050d7223 */ /* 0x001fe4000000001c */
[----:B------:R-:W-:Y:S01]  /*0b40*/  LDS R14, [R11+0x200] ;  /* 0x000200000b0e7984 */ /* 0x000fe20000000800 */
[----:B--2---:R-:W-:-:S03]  /*0b50*/  FFMA R23, R6, R15, R23 ;  /* 0x0000000f06177223 */ /* 0x004fc60000000017 */
[----:B------:R-:W0:Y:S01]  /*0b60*/  LDS.128 R4, [R16+0x10] ;  /* 0x0000100010047984 */ /* 0x000e220000000c00 */
[----:B---3--:R-:W-:-:S03]  /*0b70*/  FFMA R13, R12, R15, R13 ;  /* 0x0000000f0c0d7223 */ /* 0x008fc6000000000d */
        /* <DEDUP_REMOVED lines=31> */
[----:B------:R-:W0:Y:S02]  /*0d70*/  LDS.128 R4, [R16+0x30] ;  /* 0x0000300010047984 */ /* 0x000e240000000c00 */
[----:B--2---:R-:W-:-:S02]  /*0d80*/  FFMA R13, R12, R15, R13 ;  /* 0x0000000f0c0d7223 */ /* 0x004fc4000000000d */
[----:B------:R-:W1:Y:S04]  /*0d90*/  LDS R28, [R8+0x600] ;  /* 0x00060000081c7984 */ /* 0x000e680000000800 */
[----:B------:R-:W2:Y:S04]  /*0da0*/  LDS R14, [R11+0x680] ;  /* 0x000680000b0e7984 */ /* 0x000ea80000000800 */
[----:B------:R-:W3:Y:S01]  /*0db0*/  LDS R12, [R8+0x680] ;  /* 0x00068000080c7984 */ /* 0x000ee20000000800 */
[----:B0-----:R-:W-:-:S03]  /*0dc0*/  FFMA R23, R4, R25, R23 ;  /* 0x0000001904177223 */ /* 0x001fc60000000017 */
[----:B------:R-:W-:Y:S01]  /*0dd0*/  LDS R25, [R11+0x780] ;  /* 0x000780000b197984 */ /* 0x000fe20000000800 */
[----:B-1----:R-:W-:-:S03]  /*0de0*/  FFMA R15, R4, R28, R13 ;  /* 0x0000001c040f7223 */ /* 0x002fc6000000000d */
[----:B------:R-:W0:Y:S01]  /*0df0*/  LDS R28, [R11+0x700] ;  /* 0x000700000b1c7984 */ /* 0x000e220000000800 */
[----:B--2---:R-:W-:-:S03]  /*0e00*/  FFMA R23, R14, R5, R23 ;  /* 0x000000050e177223 */ /* 0x004fc60000000017 */
[----:B------:R-:W1:Y:S01]  /*0e10*/  LDS R13, [R8+0x700] ;  /* 0x00070000080d7984 */ /* 0x000e620000000800 */
[----:B---3--:R-:W-:-:S03]  /*0e20*/  FFMA R12, R12, R5, R15 ;  /* 0x000000050c0c7223 */ /* 0x008fc6000000000f */
[----:B------:R-:W2:Y:S01]  /*0e30*/  LDS R4, [R8+0x780] ;  /* 0x0007800008047984 */ /* 0x000ea20000000800 */
[-C--:B0-----:R-:W-:Y:S01]  /*0e40*/  FFMA R28, R28, R6.reuse, R23 ;  /* 0x000000061c1c7223 */ /* 0x081fe20000000017 */
[----:B-1----:R-:W-:-:S03]  /*0e50*/  FFMA R13, R13, R6, R12 ;  /* 0x000000060d0d7223 */ /* 0x002fc6000000000c */
[-C--:B------:R-:W-:Y:S01]  /*0e60*/  FFMA R5, R25, R7.reuse, R28 ;  /* 0x0000000719057223 */ /* 0x080fe2000000001c */
[----:B--2---:R-:W-:-:S07]  /*0e70*/  FFMA R7, R4, R7, R13 ;  /* 0x0000000704077223 */ /* 0x004fce000000000d */
.L_x_60:
[----:B------:R-:W-:Y:S05]  /*0e80*/  BSYNC.RECONVERGENT B0 ;  /* 0x0000000000007941 */ /* 0x000fea0003800200 */
.L_x_59:
[----:B------:R-:W-:Y:S01]  /*0e90*/  BAR.SYNC.DEFER_BLOCKING 0x0 ;  /* 0x0000000000007b1d */ /* 0x000fe20000010000 */
[----:B------:R-:W-:Y:S01]  /*0ea0*/  UIADD3 UR4, UPT, UPT, UR4, 0x1, URZ ;  /* 0x0000000104047890 */ /* 0x000fe2000fffe0ff */
[C---:B------:R-:W-:Y:S02]  /*0eb0*/  LEA R24, R21.reuse, R24, 0x4 ;  /* 0x0000001815187211 */ /* 0x040fe400078e20ff */
[----:B------:R-:W-:Y:S01]  /*0ec0*/  LEA R26, R21, R26, 0x4 ;  /* 0x0000001a151a7211 */ /* 0x000fe200078e20ff */
[----:B------:R-:W-:Y:S01]  /*0ed0*/  UISETP.NE.AND UP0, UPT, UR4, URZ, UPT ;  /* 0x000000ff0400728c */ /* 0x000fe2000bf05270 */
[----:B------:R-:W-:Y:S02]  /*0ee0*/  IADD3 R22, PT, PT, R22, 0x10, RZ ;  /* 0x0000001016167810 */ /* 0x000fe40007ffe0ff */
[----:B------:R-:W-:Y:S02]  /*0ef0*/  IADD3 R20, PT, PT, R20, 0x10, RZ ;  /* 0x0000001014147810 */ /* 0x000fe40007ffe0ff */
[----:B------:R-:W-:-:S04]  /*0f00*/  IADD3 R19, PT, PT, R19, 0x10, RZ ;  /* 0x0000001013137810 */ /* 0x000fc80007ffe0ff */
[----:B------:R-:W-:Y:S05]  /*0f10*/  BRA.U UP0, `(.L_x_61) ;  /* 0xfffffff900687547 */ /* 0x000fea000b83ffff */
.L_x_56:
[----:B------:R-:W1:Y:S01]  /*0f20*/  LDCU UR5, c[0x0][0x3a0] ;  /* 0x00007400ff0577ac */ /* 0x000e620008000800 */
[C---:B0-----:R-:W-:Y:S01]  /*0f30*/  IADD3 R9, PT, PT, R17.reuse, R0, RZ ;  /* 0x0000000011097210 */ /* 0x041fe20007ffe0ff */
[----:B------:R-:W0:Y:S01]  /*0f40*/  LDCU UR10, c[0x0][0x398] ;  /* 0x00007300ff0a77ac */ /* 0x000e220008000800 */
[----:B-1----:R-:W-:Y:S02]  /*0f50*/  ISETP.GE.U32.AND P0, PT, R17, UR5, PT ;  /* 0x0000000511007c0c */ /* 0x002fe4000bf06070 */
[----:B------:R-:W-:Y:S02]  /*0f60*/  ISETP.GE.U32.AND P1, PT, R9, UR5, PT ;  /* 0x0000000509007c0c */ /* 0x000fe4000bf26070 */
[C---:B0-----:R-:W-:Y:S02]  /*0f70*/  ISETP.LT.U32.AND P0, PT, R18.reuse, UR10, !P0 ;  /* 0x0000000a12007c0c */ /* 0x041fe4000c701070 */
[----:B------:R-:W-:-:S11]  /*0f80*/  ISETP.GE.U32.OR P1, PT, R18, UR10, P1 ;  /* 0x0000000a12007c0c */ /* 0x000fd60008f26470 */
[----:B------:R-:W0:Y:S01]  /*0f90*/  @P0 LDC.64 R2, c[0x0][0x390] ;  /* 0x0000e400ff020b82 */ /* 0x000e220000000a00 */
[----:B------:R-:W-:-:S04]  /*0fa0*/  @P0 IMAD R17, R18, UR5, R17 ;  /* 0x0000000512110c24 */ /* 0x000fc8000f8e0211 */
[----:B0-----:R-:W-:-:S05]  /*0fb0*/  @P0 IMAD.WIDE.U32 R2, R17, 0x4, R2 ;  /* 0x0000000411020825 */ /* 0x001fca00078e0002 */
[----:B------:R0:W-:Y:S01]  /*0fc0*/  @P0 STG.E desc[UR8][R2.64], R5 ;  /* 0x0000000502000986 */ /* 0x0001e2000c101908 */
[----:B------:R-:W-:Y:S05]  /*0fd0*/  @P1 EXIT ;  /* 0x000000000000194d */ /* 0x000fea0003800000 */
[----:B0-----:R-:W0:Y:S01]  /*0fe0*/  LDC.64 R2, c[0x0][0x390] ;  /* 0x0000e400ff027b82 */ /* 0x001e220000000a00 */
[----:B------:R-:W-:-:S04]  /*0ff0*/  IMAD R5, R18, UR5, R9 ;  /* 0x0000000512057c24 */ /* 0x000fc8000f8e0209 */
[----:B0-----:R-:W-:-:S05]  /*1000*/  IMAD.WIDE.U32 R2, R5, 0x4, R2 ;  /* 0x0000000405027825 */ /* 0x001fca00078e0002 */
[----:B------:R-:W-:Y:S01]  /*1010*/  STG.E desc[UR8][R2.64], R7 ;  /* 0x0000000702007986 */ /* 0x000fe2000c101908 */
[----:B------:R-:W-:Y:S05]  /*1020*/  EXIT ;  /* 0x000000000000794d */ /* 0x000fea0003800000 */
.L_x_62:
        /* <DEDUP_REMOVED lines=13> */
.L_x_76:


//--------------------- .nv.shared.reserved.0     --------------------------
	.section	.nv.shared.reserved.0,"aw",@nobits
	.weak		__nv_reservedSMEM_offset_0_alias
	.size		__nv_reservedSMEM_offset_0_alias, 0, 64
	.other		__nv_reservedSMEM_offset_0_alias,@"STO_CUDA_RESERVED_SHARED STV_DEFAULT"
__nv_reservedSMEM_offset_0_alias:
	.zero		0
	.zero		64


//--------------------- .nv.shared._Z22mm_tiled_coarse_kernelPfS_S_jjj --------------------------
	.section	.nv.shared._Z22mm_tiled_coarse_kernelPfS_S_jjj,"aw",@nobits
	.sectionflags	@""
	.align	4
.nv.shared._Z22mm_tiled_coarse_kernelPfS_S_jjj:
	.zero		4096


//--------------------- .nv.constant0._Z20update_biases_kernelPfS_fjj --------------------------
	.section	.nv.constant0._Z20update_biases_kernelPfS_fjj,"a",@progbits
	.sectionflags	@""
	.align	4
.nv.constant0._Z20update_biases_kernelPfS_fjj:
	.zero		924


//--------------------- .nv.constant0._Z21update_weights_kernelPfS_fjj --------------------------
	.section	.nv.constant0._Z21update_weights_kernelPfS_fjj,"a",@progbits
	.sectionflags	@""
	.align	4
.nv.constant0._Z21update_weights_kernelPfS_fjj:
	.zero		924


//--------------------- .nv.constant0._Z23transpose_matrix_kernelPfS_jj --------------------------
	.section	.nv.constant0._Z23transpose_matrix_kernelPfS_jj,"a",@progbits
	.sectionflags	@""
	.align	4
.nv.constant0._Z23transpose_matrix_kernelPfS_jj:
	.zero		920


//--------------------- .nv.constant0._Z20sum_over_rows_kernelPfS_jj --------------------------
	.section	.nv.constant0._Z20sum_over_rows_kernelPfS_jj,"a",@progbits
	.sectionflags	@""
	.align	4
.nv.constant0._Z20sum_over_rows_kernelPfS_jj:
	.zero		920


//--------------------- .nv.constant0._Z18compute_dZ2_kernelPfS_S_j --------------------------
	.section	.nv.constant0._Z18compute_dZ2_kernelPfS_S_j,"a",@progbits
	.sectionflags	@""
	.align	4
.nv.constant0._Z18compute_dZ2_kernelPfS_S_j:
	.zero		924


//--------------------- .nv.constant0._Z16threshold_kernelPfj --------------------------
	.section	.nv.constant0._Z16threshold_kernelPfj,"a",@progbits
	.sectionflags	@""
	.align	4
.nv.constant0._Z16threshold_kernelPfj:
	.zero		908


//--------------------- .nv.constant0._Z28activation_derivative_kernelPfS_jjb --------------------------
	.section	.nv.constant0._Z28activation_derivative_kernelPfS_jjb,"a",@progbits
	.sectionflags	@""
	.align	4
.nv.constant0._Z28activation_derivative_kernelPfS_jjb:
	.zero		921


//--------------------- .nv.constant0._Z23add_bias_sigmoid_kernelPfS_S_jj --------------------------
	.section	.nv.constant0._Z23add_bias_sigmoid_kernelPfS_S_jj,"a",@progbits
	.sectionflags	@""
	.align	4
.nv.constant0._Z23add_bias_sigmoid_kernelPfS_S_jj:
	.zero		928


//--------------------- .nv.constant0._Z20add_bias_relu_kernelPfS_S_jj --------------------------
	.section	.nv.constant0._Z20add_bias_relu_kernelPfS_S_jj,"a",@progbits
	.sectionflags	@""
	.align	4
.nv.constant0._Z20add_bias_relu_kernelPfS_S_jj:
	.zero		928


//--------------------- .nv.constant0._Z22mm_tiled_coarse_kernelPfS_S_jjj --------------------------
	.section	.nv.constant0._Z22mm_tiled_coarse_kernelPfS_S_jjj,"a",@progbits
	.sectionflags	@""
	.align	4
.nv.constant0._Z22mm_tiled_coarse_kernelPfS_S_jjj:
	.zero		932


//--------------------- SYMBOLS --------------------------

	.type		.nv.reservedSmem.offset0,@object
	.size		.nv.reservedSmem.offset0,0x4
	.type		.nv.reservedSmem.cap,@object
	.size		.nv.reservedSmem.cap,0x4
